	.target	sm_100a

	.elftype	@"ET_EXEC"


//--------------------- .note.nv.tkinfo           --------------------------
	.section	.note.nv.tkinfo,"",@"SHT_NOTE"
	.sectionflags	@"SHF_NOTE_NV_TKINFO"
	.tkinfo
        /*0018*/ 	.word	0x00000002
        /*0030*/ 	.string	""
        /*0030*/ 	.string	"ptxas"
        /*0030*/ 	.string	"Cuda compilation tools, release 13.0, V13.0.88"
        /*0030*/ 	.string	"Build cuda_13.0.r13.0/compiler.36424714_0"
        /*0030*/ 	.string	"-arch sm_100a -m 64 "



//--------------------- .note.nv.cuinfo           --------------------------
	.section	.note.nv.cuinfo,"",@"SHT_NOTE"
	.sectionflags	@"SHF_NOTE_NV_CUINFO"
        /*0018*/ 	.short	0x0002
        /*001a*/ 	.short	0x0064
        /*001c*/ 	.short	0x0082
	.zero		2


//--------------------- .nv.info                  --------------------------
	.section	.nv.info,"",@"SHT_CUDA_INFO"
	.align	4


	//----- nvinfo : EIATTR_REGCOUNT
	.align		4
        /*0000*/ 	.byte	0x04, 0x2f
        /*0002*/ 	.short	(.L_19 - .L_18)
	.align		4
.L_18:
        /*0004*/ 	.word	index@(_ZN7cutlass13device_kernelINS_4gemm6kernel13GemmUniversalIN4cute5tupleIJiiiiEEENS1_10collective13CollectiveMmaINS1_35MainloopSm100TmaUmmaWarpSpecializedILi17ELi2ELi4ENS5_IJNS4_1CILi2EEESB_NSA_ILi1EEEEEEEENS5_IJNSA_ILi64EEENSA_ILi128EEESF_EEENS_12float_e5m2_tENS5_IJlSC_lEEESI_SJ_NS4_8TiledMMAINS4_8MMA_AtomIJNS4_10MMA_TraitsINS4_19SM100_MMA_F8F6F4_SSEJSI_SI_fSF_SG_NS4_17integral_constantINS4_4UMMA5MajorELSQ_0EEESR_NSO_INSP_7ScaleInELSS_0EEEST_EEEEEENS4_6LayoutINS5_IJSC_SC_SC_EEENS5_IJNSA_ILi0EEESY_SY_EEEEENS5_IJNS4_10UnderscoreES11_S11_EEEEENS4_23SM90_TMA_LOAD_MULTICASTENS4_14ComposedLayoutINS4_7SwizzleILi2ELi4ELi3EEENS4_18smem_ptr_flag_bitsILi8EEENSW_INS5_IJNSA_ILi8EEESF_EEENS5_IJSF_SC_EEEEEEEvNS4_8identityES14_S1E_vS1F_EENS_8epilogue10collective18CollectiveEpilogueINS1H_23Sm100TmaWarpSpecializedILi2ELi2ELi32ELb0ELb0EEEJSH_NS5_IJNSW_ISF_SC_EES1M_EEESI_SJ_SI_SJ_NS1H_6fusion15FusionCallbacksIS1L_NS1O_17LinearCombinationISI_fSI_fLNS_15FloatRoundStyleE2EEESH_S1N_JEEENS4_5SM1004TMEM4LOAD26SM100_TMEM_LOAD_16dp32b32xENS4_13SM90_TMA_LOADES1E_NS4_39AutoVectorizingCopyWithAssumedAlignmentILi128EEENS4_14SM90_TMA_STOREES1E_S20_S20_EEEvvEEEEvNT_6ParamsE)
        /*0008*/ 	.word	0x00000072


	//----- nvinfo : EIATTR_FRAME_SIZE
	.align		4
.L_19:
        /*000c*/ 	.byte	0x04, 0x11
        /*000e*/ 	.short	(.L_21 - .L_20)
	.align		4
.L_20:
        /*0010*/ 	.word	index@($__internal_2_$__cuda_sm10x_tcgen05_guardrail_trap_unallocated_columns_being_dealloced)
        /*0014*/ 	.word	0x00000000


	//----- nvinfo : EIATTR_FRAME_SIZE
	.align		4
.L_21:
        /*0018*/ 	.byte	0x04, 0x11
        /*001a*/ 	.short	(.L_23 - .L_22)
	.align		4
.L_22:
        /*001c*/ 	.word	index@($__internal_1_$__cuda_sm10x_tcgen05_guardrail_trap_phase_invalid_during_alloc)
        /*0020*/ 	.word	0x00000000


	//----- nvinfo : EIATTR_FRAME_SIZE
	.align		4
.L_23:
        /*0024*/ 	.byte	0x04, 0x11
        /*0026*/ 	.short	(.L_25 - .L_24)
	.align		4
.L_24:
        /*0028*/ 	.word	index@($__internal_0_$__cuda_sm10x_tcgen05_guardrail_trap_col_being_dealloced_not_returned_by_alloc)
        /*002c*/ 	.word	0x00000000


	//----- nvinfo : EIATTR_FRAME_SIZE
	.align		4
.L_25:
        /*0030*/ 	.byte	0x04, 0x11
        /*0032*/ 	.short	(.L_27 - .L_26)
	.align		4
.L_26:
        /*0034*/ 	.word	index@(_ZN7cutlass13device_kernelINS_4gemm6kernel13GemmUniversalIN4cute5tupleIJiiiiEEENS1_10collective13CollectiveMmaINS1_35MainloopSm100TmaUmmaWarpSpecializedILi17ELi2ELi4ENS5_IJNS4_1CILi2EEESB_NSA_ILi1EEEEEEEENS5_IJNSA_ILi64EEENSA_ILi128EEESF_EEENS_12float_e5m2_tENS5_IJlSC_lEEESI_SJ_NS4_8TiledMMAINS4_8MMA_AtomIJNS4_10MMA_TraitsINS4_19SM100_MMA_F8F6F4_SSEJSI_SI_fSF_SG_NS4_17integral_constantINS4_4UMMA5MajorELSQ_0EEESR_NSO_INSP_7ScaleInELSS_0EEEST_EEEEEENS4_6LayoutINS5_IJSC_SC_SC_EEENS5_IJNSA_ILi0EEESY_SY_EEEEENS5_IJNS4_10UnderscoreES11_S11_EEEEENS4_23SM90_TMA_LOAD_MULTICASTENS4_14ComposedLayoutINS4_7SwizzleILi2ELi4ELi3EEENS4_18smem_ptr_flag_bitsILi8EEENSW_INS5_IJNSA_ILi8EEESF_EEENS5_IJSF_SC_EEEEEEEvNS4_8identityES14_S1E_vS1F_EENS_8epilogue10collective18CollectiveEpilogueINS1H_23Sm100TmaWarpSpecializedILi2ELi2ELi32ELb0ELb0EEEJSH_NS5_IJNSW_ISF_SC_EES1M_EEESI_SJ_SI_SJ_NS1H_6fusion15FusionCallbacksIS1L_NS1O_17LinearCombinationISI_fSI_fLNS_15FloatRoundStyleE2EEESH_S1N_JEEENS4_5SM1004TMEM4LOAD26SM100_TMEM_LOAD_16dp32b32xENS4_13SM90_TMA_LOADES1E_NS4_39AutoVectorizingCopyWithAssumedAlignmentILi128EEENS4_14SM90_TMA_STOREES1E_S20_S20_EEEvvEEEEvNT_6ParamsE)
        /*0038*/ 	.word	0x00000000


	//----- nvinfo : EIATTR_MIN_STACK_SIZE
	.align		4
.L_27:
        /*003c*/ 	.byte	0x04, 0x12
        /*003e*/ 	.short	(.L_29 - .L_28)
	.align		4
.L_28:
        /*0040*/ 	.word	index@(_ZN7cutlass13device_kernelINS_4gemm6kernel13GemmUniversalIN4cute5tupleIJiiiiEEENS1_10collective13CollectiveMmaINS1_35MainloopSm100TmaUmmaWarpSpecializedILi17ELi2ELi4ENS5_IJNS4_1CILi2EEESB_NSA_ILi1EEEEEEEENS5_IJNSA_ILi64EEENSA_ILi128EEESF_EEENS_12float_e5m2_tENS5_IJlSC_lEEESI_SJ_NS4_8TiledMMAINS4_8MMA_AtomIJNS4_10MMA_TraitsINS4_19SM100_MMA_F8F6F4_SSEJSI_SI_fSF_SG_NS4_17integral_constantINS4_4UMMA5MajorELSQ_0EEESR_NSO_INSP_7ScaleInELSS_0EEEST_EEEEEENS4_6LayoutINS5_IJSC_SC_SC_EEENS5_IJNSA_ILi0EEESY_SY_EEEEENS5_IJNS4_10UnderscoreES11_S11_EEEEENS4_23SM90_TMA_LOAD_MULTICASTENS4_14ComposedLayoutINS4_7SwizzleILi2ELi4ELi3EEENS4_18smem_ptr_flag_bitsILi8EEENSW_INS5_IJNSA_ILi8EEESF_EEENS5_IJSF_SC_EEEEEEEvNS4_8identityES14_S1E_vS1F_EENS_8epilogue10collective18CollectiveEpilogueINS1H_23Sm100TmaWarpSpecializedILi2ELi2ELi32ELb0ELb0EEEJSH_NS5_IJNSW_ISF_SC_EES1M_EEESI_SJ_SI_SJ_NS1H_6fusion15FusionCallbacksIS1L_NS1O_17LinearCombinationISI_fSI_fLNS_15FloatRoundStyleE2EEESH_S1N_JEEENS4_5SM1004TMEM4LOAD26SM100_TMEM_LOAD_16dp32b32xENS4_13SM90_TMA_LOADES1E_NS4_39AutoVectorizingCopyWithAssumedAlignmentILi128EEENS4_14SM90_TMA_STOREES1E_S20_S20_EEEvvEEEEvNT_6ParamsE)
        /*0044*/ 	.word	0x00000000
.L_29:


//--------------------- .nv.compat                --------------------------
	.section	.nv.compat,"",@"SHT_CUDA_COMPAT_INFO"
	.align	4
        /*0000*/ 	.byte	0x02, 0x09, 0x01, 0x00, 0x02, 0x02, 0x02, 0x00, 0x02, 0x05, 0x05, 0x00, 0x03, 0x07, 0x01, 0x01
        /*0010*/ 	.byte	0x02, 0x03, 0x01, 0x00, 0x02, 0x06, 0x01, 0x00, 0x04, 0x0b, 0x08, 0x00, 0x09, 0x00, 0x00, 0x00
        /*0020*/ 	.byte	0x00, 0x00, 0x00, 0x00


//--------------------- .nv.info._ZN7cutlass13device_kernelINS_4gemm6kernel13GemmUniversalIN4cute5tupleIJiiiiEEENS1_10collective13CollectiveMmaINS1_35MainloopSm100TmaUmmaWarpSpecializedILi17ELi2ELi4ENS5_IJNS4_1CILi2EEESB_NSA_ILi1EEEEEEEENS5_IJNSA_ILi64EEENSA_ILi128EEESF_EEENS_12float_e5m2_tENS5_IJlSC_lEEESI_SJ_NS4_8TiledMMAINS4_8MMA_AtomIJNS4_10MMA_TraitsINS4_19SM100_MMA_F8F6F4_SSEJSI_SI_fSF_SG_NS4_17integral_constantINS4_4UMMA5MajorELSQ_0EEESR_NSO_INSP_7ScaleInELSS_0EEEST_EEEEEENS4_6LayoutINS5_IJSC_SC_SC_EEENS5_IJNSA_ILi0EEESY_SY_EEEEENS5_IJNS4_10UnderscoreES11_S11_EEEEENS4_23SM90_TMA_LOAD_MULTICASTENS4_14ComposedLayoutINS4_7SwizzleILi2ELi4ELi3EEENS4_18smem_ptr_flag_bitsILi8EEENSW_INS5_IJNSA_ILi8EEESF_EEENS5_IJSF_SC_EEEEEEEvNS4_8identityES14_S1E_vS1F_EENS_8epilogue10collective18CollectiveEpilogueINS1H_23Sm100TmaWarpSpecializedILi2ELi2ELi32ELb0ELb0EEEJSH_NS5_IJNSW_ISF_SC_EES1M_EEESI_SJ_SI_SJ_NS1H_6fusion15FusionCallbacksIS1L_NS1O_17LinearCombinationISI_fSI_fLNS_15FloatRoundStyleE2EEESH_S1N_JEEENS4_5SM1004TMEM4LOAD26SM100_TMEM_LOAD_16dp32b32xENS4_13SM90_TMA_LOADES1E_NS4_39AutoVectorizingCopyWithAssumedAlignmentILi128EEENS4_14SM90_TMA_STOREES1E_S20_S20_EEEvvEEEEvNT_6ParamsE --------------------------
	.section	.nv.info._ZN7cutlass13device_kernelINS_4gemm6kernel13GemmUniversalIN4cute5tupleIJiiiiEEENS1_10collective13CollectiveMmaINS1_35MainloopSm100TmaUmmaWarpSpecializedILi17ELi2ELi4ENS5_IJNS4_1CILi2EEESB_NSA_ILi1EEEEEEEENS5_IJNSA_ILi64EEENSA_ILi128EEESF_EEENS_12float_e5m2_tENS5_IJlSC_lEEESI_SJ_NS4_8TiledMMAINS4_8MMA_AtomIJNS4_10MMA_TraitsINS4_19SM100_MMA_F8F6F4_SSEJSI_SI_fSF_SG_NS4_17integral_constantINS4_4UMMA5MajorELSQ_0EEESR_NSO_INSP_7ScaleInELSS_0EEEST_EEEEEENS4_6LayoutINS5_IJSC_SC_SC_EEENS5_IJNSA_ILi0EEESY_SY_EEEEENS5_IJNS4_10UnderscoreES11_S11_EEEEENS4_23SM90_TMA_LOAD_MULTICASTENS4_14ComposedLayoutINS4_7SwizzleILi2ELi4ELi3EEENS4_18smem_ptr_flag_bitsILi8EEENSW_INS5_IJNSA_ILi8EEESF_EEENS5_IJSF_SC_EEEEEEEvNS4_8identityES14_S1E_vS1F_EENS_8epilogue10collective18CollectiveEpilogueINS1H_23Sm100TmaWarpSpecializedILi2ELi2ELi32ELb0ELb0EEEJSH_NS5_IJNSW_ISF_SC_EES1M_EEESI_SJ_SI_SJ_NS1H_6fusion15FusionCallbacksIS1L_NS1O_17LinearCombinationISI_fSI_fLNS_15FloatRoundStyleE2EEESH_S1N_JEEENS4_5SM1004TMEM4LOAD26SM100_TMEM_LOAD_16dp32b32xENS4_13SM90_TMA_LOADES1E_NS4_39AutoVectorizingCopyWithAssumedAlignmentILi128EEENS4_14SM90_TMA_STOREES1E_S20_S20_EEEvvEEEEvNT_6ParamsE,"",@"SHT_CUDA_INFO"
	.sectionflags	@""
	.align	4


	//----- nvinfo : EIATTR_CUDA_API_VERSION
	.align		4
        /*0000*/ 	.byte	0x04, 0x37
        /*0002*/ 	.short	(.L_31 - .L_30)
.L_30:
        /*0004*/ 	.word	0x00000082


	//----- nvinfo : EIATTR_KPARAM_INFO
	.align		4
.L_31:
        /*0008*/ 	.byte	0x04, 0x17
        /*000a*/ 	.short	(.L_33 - .L_32)
.L_32:
        /*000c*/ 	.word	0x00000000
        /*0010*/ 	.short	0x0000
        /*0012*/ 	.short	0x0000
        /*0014*/ 	.byte	0x00, 0xf0, 0x01, 0x20


	//----- nvinfo : EIATTR_AT_ENTRY_FRAGMENTS
	.align		4
.L_33:
        /*0018*/ 	.byte	0x04, 0x4f
        /*001a*/ 	.short	(.L_35 - .L_34)


	//   ....[0]....
.L_34:
        /*001c*/ 	.word	0x00000006


	//----- nvinfo : EIATTR_RESERVED_SMEM_USED
	.align		4
.L_35:
        /*0020*/ 	.byte	0x01, 0x41
	.zero		2


	//----- nvinfo : EIATTR_SPARSE_MMA_MASK
	.align		4
        /*0024*/ 	.byte	0x03, 0x50
        /*0026*/ 	.short	0x0000


	//----- nvinfo : EIATTR_TCGEN05_1CTA_USED
	.align		4
        /*0028*/ 	.byte	0x01, 0x51
	.zero		2


	//----- nvinfo : EIATTR_MAXREG_COUNT
	.align		4
        /*002c*/ 	.byte	0x03, 0x1b
        /*002e*/ 	.short	0x00ff


	//----- nvinfo : EIATTR_NUM_BARRIERS
	.align		4
        /*0030*/ 	.byte	0x02, 0x4c
        /*0032*/ 	.byte	0x07
	.zero		1


	//----- nvinfo : EIATTR_EXTERNS
	.align		4
        /*0034*/ 	.byte	0x04, 0x0f
        /*0036*/ 	.short	(.L_37 - .L_36)


	//   ....[0]....
	.align		4
.L_36:
        /*0038*/ 	.word	index@(__assertfail)


	//----- nvinfo : EIATTR_MERCURY_ISA_VERSION
	.align		4
.L_37:
        /*003c*/ 	.byte	0x03, 0x5f
        /*003e*/ 	.short	0x0101


	//----- nvinfo : EIATTR_INT_WARP_WIDE_INSTR_OFFSETS
	.align		4
        /*0040*/ 	.byte	0x04, 0x31
        /*0042*/ 	.short	(.L_39 - .L_38)


	//   ....[0]....
.L_38:
        /*0044*/ 	.word	0x00004630


	//   ....[1]....
        /*0048*/ 	.word	0x00004650


	//   ....[2]....
        /*004c*/ 	.word	0x00004680


	//   ....[3]....
        /*0050*/ 	.word	0x000051c0


	//   ....[4]....
        /*0054*/ 	.word	0x00005230


	//   ....[5]....
        /*0058*/ 	.word	0x00005300


	//   ....[6]....
        /*005c*/ 	.word	0x000053b0


	//----- nvinfo : EIATTR_COOP_GROUP_MASK_REGIDS
	.align		4
.L_39:
        /*0060*/ 	.byte	0x04, 0x29
        /*0062*/ 	.short	(.L_41 - .L_40)


	//   ....[0]....
.L_40:
        /*0064*/ 	.word	0xffffffff


	//   ....[1]....
        /*0068*/ 	.word	0xffffffff


	//   ....[2]....
        /*006c*/ 	.word	0xffffffff


	//   ....[3]....
        /*0070*/ 	.word	0xffffffff


	//   ....[4]....
        /*0074*/ 	.word	0xffffffff


	//   ....[5]....
        /*0078*/ 	.word	0xffffffff


	//   ....[6]....
        /*007c*/ 	.word	0xffffffff


	//   ....[7]....
        /*0080*/ 	.word	0xffffffff


	//   ....[8]....
        /*0084*/ 	.word	0xffffffff


	//   ....[9]....
        /*0088*/ 	.word	0xffffffff


	//   ....[10]....
        /*008c*/ 	.word	0xffffffff


	//   ....[11]....
        /*0090*/ 	.word	0xffffffff


	//   ....[12]....
        /*0094*/ 	.word	0xffffffff


	//   ....[13]....
        /*0098*/ 	.word	0xffffffff


	//----- nvinfo : EIATTR_COOP_GROUP_INSTR_OFFSETS
	.align		4
.L_41:
        /*009c*/ 	.byte	0x04, 0x28
        /*009e*/ 	.short	(.L_43 - .L_42)


	//   ....[0]....
.L_42:
        /*00a0*/ 	.word	0x00000080


	//   ....[1]....
        /*00a4*/ 	.word	0x000004f0


	//   ....[2]....
        /*00a8*/ 	.word	0x00000870


	//   ....[3]....
        /*00ac*/ 	.word	0x000009d0


	//   ....[4]....
        /*00b0*/ 	.word	0x00000ad0


	//   ....[5]....
        /*00b4*/ 	.word	0x00000c40


	//   ....[6]....
        /*00b8*/ 	.word	0x00000de0


	//   ....[7]....
        /*00bc*/ 	.word	0x00000f90


	//   ....[8]....
        /*00c0*/ 	.word	0x000022e0


	//   ....[9]....
        /*00c4*/ 	.word	0x00003900


	//   ....[10]....
        /*00c8*/ 	.word	0x00003b10


	//   ....[11]....
        /*00cc*/ 	.word	0x00003b40


	//   ....[12]....
        /*00d0*/ 	.word	0x00004510


	//   ....[13]....
        /*00d4*/ 	.word	0x00004740


	//----- nvinfo : EIATTR_VRC_CTA_INIT_COUNT
	.align		4
.L_43:
        /*00d8*/ 	.byte	0x02, 0x4a
        /*00da*/ 	.byte	0x80
	.zero		1


	//----- nvinfo : EIATTR_SYSCALL_OFFSETS
	.align		4
        /*00dc*/ 	.byte	0x04, 0x46
        /*00de*/ 	.short	(.L_45 - .L_44)


	//   ....[0]....
.L_44:
        /*00e0*/ 	.word	0x00005fc0


	//   ....[1]....
        /*00e4*/ 	.word	0x00006100


	//   ....[2]....
        /*00e8*/ 	.word	0x00006930


	//   ....[3]....
        /*00ec*/ 	.word	0x000076c0


	//----- nvinfo : EIATTR_MBARRIER_INSTR_OFFSETS
	.align		4
.L_45:
        /*00f0*/ 	.byte	0x04, 0x39
        /*00f2*/ 	.short	(.L_47 - .L_46)


	//   ....[0]....
.L_46:
        /*00f4*/ 	.word	0x00000630
        /*00f8*/ 	.word	0x000000ff
        /*00fc*/ 	.word	0x00000000
        /*0100*/ 	.short	0x0100
        /*0102*/ 	.byte	0x04
	.zero		1


	//   ....[1]....
        /*0104*/ 	.word	0x00000640
        /*0108*/ 	.word	0x000000ff
        /*010c*/ 	.word	0x00000088
        /*0110*/ 	.short	0x0100
        /*0112*/ 	.byte	0x04
	.zero		1


	//   ....[2]....
        /*0114*/ 	.word	0x00000650
        /*0118*/ 	.word	0x000000ff
        /*011c*/ 	.word	0x00000008
        /*0120*/ 	.short	0x0100
        /*0122*/ 	.byte	0x04
	.zero		1


	//   ....[3]....
        /*0124*/ 	.word	0x00000660
        /*0128*/ 	.word	0x000000ff
        /*012c*/ 	.word	0x00000090
        /*0130*/ 	.short	0x0100
        /*0132*/ 	.byte	0x04
	.zero		1


	//   ....[4]....
        /*0134*/ 	.word	0x00000670
        /*0138*/ 	.word	0x000000ff
        /*013c*/ 	.word	0x00000010
        /*0140*/ 	.short	0x0100
        /*0142*/ 	.byte	0x04
	.zero		1


	//   ....[5]....
        /*0144*/ 	.word	0x00000680
        /*0148*/ 	.word	0x000000ff
        /*014c*/ 	.word	0x00000098
        /*0150*/ 	.short	0x0100
        /*0152*/ 	.byte	0x04
	.zero		1


	//   ....[6]....
        /*0154*/ 	.word	0x00000690
        /*0158*/ 	.word	0x000000ff
        /*015c*/ 	.word	0x00000018
        /*0160*/ 	.short	0x0100
        /*0162*/ 	.byte	0x04
	.zero		1


	//   ....[7]....
        /*0164*/ 	.word	0x000006a0
        /*0168*/ 	.word	0x000000ff
        /*016c*/ 	.word	0x000000a0
        /*0170*/ 	.short	0x0100
        /*0172*/ 	.byte	0x04
	.zero		1


	//   ....[8]....
        /*0174*/ 	.word	0x000006b0
        /*0178*/ 	.word	0x000000ff
        /*017c*/ 	.word	0x00000020
        /*0180*/ 	.short	0x0100
        /*0182*/ 	.byte	0x04
	.zero		1


	//   ....[9]....
        /*0184*/ 	.word	0x000006c0
        /*0188*/ 	.word	0x000000ff
        /*018c*/ 	.word	0x000000a8
        /*0190*/ 	.short	0x0100
        /*0192*/ 	.byte	0x04
	.zero		1


	//   ....[10]....
        /*0194*/ 	.word	0x000006d0
        /*0198*/ 	.word	0x000000ff
        /*019c*/ 	.word	0x00000028
        /*01a0*/ 	.short	0x0100
        /*01a2*/ 	.byte	0x04
	.zero		1


	//   ....[11]....
        /*01a4*/ 	.word	0x000006e0
        /*01a8*/ 	.word	0x000000ff
        /*01ac*/ 	.word	0x000000b0
        /*01b0*/ 	.short	0x0100
        /*01b2*/ 	.byte	0x04
	.zero		1


	//   ....[12]....
        /*01b4*/ 	.word	0x000006f0
        /*01b8*/ 	.word	0x000000ff
        /*01bc*/ 	.word	0x00000030
        /*01c0*/ 	.short	0x0100
        /*01c2*/ 	.byte	0x04
	.zero		1


	//   ....[13]....
        /*01c4*/ 	.word	0x00000700
        /*01c8*/ 	.word	0x000000ff
        /*01cc*/ 	.word	0x000000b8
        /*01d0*/ 	.short	0x0100
        /*01d2*/ 	.byte	0x04
	.zero		1


	//   ....[14]....
        /*01d4*/ 	.word	0x00000710
        /*01d8*/ 	.word	0x000000ff
        /*01dc*/ 	.word	0x00000038
        /*01e0*/ 	.short	0x0100
        /*01e2*/ 	.byte	0x04
	.zero		1


	//   ....[15]....
        /*01e4*/ 	.word	0x00000720
        /*01e8*/ 	.word	0x000000ff
        /*01ec*/ 	.word	0x000000c0
        /*01f0*/ 	.short	0x0100
        /*01f2*/ 	.byte	0x04
	.zero		1


	//   ....[16]....
        /*01f4*/ 	.word	0x00000730
        /*01f8*/ 	.word	0x000000ff
        /*01fc*/ 	.word	0x00000040
        /*0200*/ 	.short	0x0100
        /*0202*/ 	.byte	0x04
	.zero		1


	//   ....[17]....
        /*0204*/ 	.word	0x00000740
        /*0208*/ 	.word	0x000000ff
        /*020c*/ 	.word	0x000000c8
        /*0210*/ 	.short	0x0100
        /*0212*/ 	.byte	0x04
	.zero		1


	//   ....[18]....
        /*0214*/ 	.word	0x00000750
        /*0218*/ 	.word	0x000000ff
        /*021c*/ 	.word	0x00000048
        /*0220*/ 	.short	0x0100
        /*0222*/ 	.byte	0x04
	.zero		1


	//   ....[19]....
        /*0224*/ 	.word	0x00000760
        /*0228*/ 	.word	0x000000ff
        /*022c*/ 	.word	0x000000d0
        /*0230*/ 	.short	0x0100
        /*0232*/ 	.byte	0x04
	.zero		1


	//   ....[20]....
        /*0234*/ 	.word	0x00000770
        /*0238*/ 	.word	0x000000ff
        /*023c*/ 	.word	0x00000050
        /*0240*/ 	.short	0x0100
        /*0242*/ 	.byte	0x04
	.zero		1


	//   ....[21]....
        /*0244*/ 	.word	0x00000780
        /*0248*/ 	.word	0x000000ff
        /*024c*/ 	.word	0x000000d8
        /*0250*/ 	.short	0x0100
        /*0252*/ 	.byte	0x04
	.zero		1


	//   ....[22]....
        /*0254*/ 	.word	0x00000790
        /*0258*/ 	.word	0x000000ff
        /*025c*/ 	.word	0x00000058
        /*0260*/ 	.short	0x0100
        /*0262*/ 	.byte	0x04
	.zero		1


	//   ....[23]....
        /*0264*/ 	.word	0x000007a0
        /*0268*/ 	.word	0x000000ff
        /*026c*/ 	.word	0x000000e0
        /*0270*/ 	.short	0x0100
        /*0272*/ 	.byte	0x04
	.zero		1


	//   ....[24]....
        /*0274*/ 	.word	0x000007b0
        /*0278*/ 	.word	0x000000ff
        /*027c*/ 	.word	0x00000060
        /*0280*/ 	.short	0x0100
        /*0282*/ 	.byte	0x04
	.zero		1


	//   ....[25]....
        /*0284*/ 	.word	0x000007c0
        /*0288*/ 	.word	0x000000ff
        /*028c*/ 	.word	0x000000e8
        /*0290*/ 	.short	0x0100
        /*0292*/ 	.byte	0x04
	.zero		1


	//   ....[26]....
        /*0294*/ 	.word	0x000007d0
        /*0298*/ 	.word	0x000000ff
        /*029c*/ 	.word	0x00000068
        /*02a0*/ 	.short	0x0100
        /*02a2*/ 	.byte	0x04
	.zero		1


	//   ....[27]....
        /*02a4*/ 	.word	0x000007e0
        /*02a8*/ 	.word	0x000000ff
        /*02ac*/ 	.word	0x000000f0
        /*02b0*/ 	.short	0x0100
        /*02b2*/ 	.byte	0x04
	.zero		1


	//   ....[28]....
        /*02b4*/ 	.word	0x000007f0
        /*02b8*/ 	.word	0x000000ff
        /*02bc*/ 	.word	0x00000070
        /*02c0*/ 	.short	0x0100
        /*02c2*/ 	.byte	0x04
	.zero		1


	//   ....[29]....
        /*02c4*/ 	.word	0x00000800
        /*02c8*/ 	.word	0x000000ff
        /*02cc*/ 	.word	0x000000f8
        /*02d0*/ 	.short	0x0100
        /*02d2*/ 	.byte	0x04
	.zero		1


	//   ....[30]....
        /*02d4*/ 	.word	0x00000810
        /*02d8*/ 	.word	0x000000ff
        /*02dc*/ 	.word	0x00000078
        /*02e0*/ 	.short	0x0100
        /*02e2*/ 	.byte	0x04
	.zero		1


	//   ....[31]....
        /*02e4*/ 	.word	0x00000820
        /*02e8*/ 	.word	0x000000ff
        /*02ec*/ 	.word	0x00000100
        /*02f0*/ 	.short	0x0100
        /*02f2*/ 	.byte	0x04
	.zero		1


	//   ....[32]....
        /*02f4*/ 	.word	0x00000830
        /*02f8*/ 	.word	0x000000ff
        /*02fc*/ 	.word	0x00000080
        /*0300*/ 	.short	0x0100
        /*0302*/ 	.byte	0x04
	.zero		1


	//   ....[33]....
        /*0304*/ 	.word	0x00000840
        /*0308*/ 	.word	0x000000ff
        /*030c*/ 	.word	0x00000108
        /*0310*/ 	.short	0x0100
        /*0312*/ 	.byte	0x04
	.zero		1


	//   ....[34]....
        /*0314*/ 	.word	0x00000980
        /*0318*/ 	.word	0x000000ff
        /*031c*/ 	.word	0x00000110
        /*0320*/ 	.short	0x0100
        /*0322*/ 	.byte	0x04
	.zero		1


	//   ....[35]....
        /*0324*/ 	.word	0x00000990
        /*0328*/ 	.word	0x000000ff
        /*032c*/ 	.word	0x00000120
        /*0330*/ 	.short	0x0100
        /*0332*/ 	.byte	0x04
	.zero		1


	//   ....[36]....
        /*0334*/ 	.word	0x000009a0
        /*0338*/ 	.word	0x000000ff
        /*033c*/ 	.word	0x00000118
        /*0340*/ 	.short	0x0100
        /*0342*/ 	.byte	0x04
	.zero		1


	//   ....[37]....
        /*0344*/ 	.word	0x000009b0
        /*0348*/ 	.word	0x000000ff
        /*034c*/ 	.word	0x00000128
        /*0350*/ 	.short	0x0100
        /*0352*/ 	.byte	0x04
	.zero		1


	//   ....[38]....
        /*0354*/ 	.word	0x00000aa0
        /*0358*/ 	.word	0x000000ff
        /*035c*/ 	.word	0x00000130
        /*0360*/ 	.short	0x0100
        /*0362*/ 	.byte	0x06
	.zero		1


	//   ....[39]....
        /*0364*/ 	.word	0x00000ab0
        /*0368*/ 	.word	0x000000ff
        /*036c*/ 	.word	0x00000138
        /*0370*/ 	.short	0x0100
        /*0372*/ 	.byte	0x06
	.zero		1


	//   ....[40]....
        /*0374*/ 	.word	0x00000bf0
        /*0378*/ 	.word	0x000000ff
        /*037c*/ 	.word	0x00000140
        /*0380*/ 	.short	0x0100
        /*0382*/ 	.byte	0x06
	.zero		1


	//   ....[41]....
        /*0384*/ 	.word	0x00000c00
        /*0388*/ 	.word	0x000000ff
        /*038c*/ 	.word	0x00000150
        /*0390*/ 	.short	0x0100
        /*0392*/ 	.byte	0x06
	.zero		1


	//   ....[42]....
        /*0394*/ 	.word	0x00000c10
        /*0398*/ 	.word	0x000000ff
        /*039c*/ 	.word	0x00000148
        /*03a0*/ 	.short	0x0100
        /*03a2*/ 	.byte	0x06
	.zero		1


	//   ....[43]....
        /*03a4*/ 	.word	0x00000c20
        /*03a8*/ 	.word	0x000000ff
        /*03ac*/ 	.word	0x00000158
        /*03b0*/ 	.short	0x0100
        /*03b2*/ 	.byte	0x06
	.zero		1


	//   ....[44]....
        /*03b4*/ 	.word	0x00000d50
        /*03b8*/ 	.word	0x000000ff
        /*03bc*/ 	.word	0x00000160
        /*03c0*/ 	.short	0x0100
        /*03c2*/ 	.byte	0x04
	.zero		1


	//   ....[45]....
        /*03c4*/ 	.word	0x00000d60
        /*03c8*/ 	.word	0x000000ff
        /*03cc*/ 	.word	0x00000180
        /*03d0*/ 	.short	0x0100
        /*03d2*/ 	.byte	0x04
	.zero		1


	//   ....[46]....
        /*03d4*/ 	.word	0x00000d70
        /*03d8*/ 	.word	0x000000ff
        /*03dc*/ 	.word	0x00000168
        /*03e0*/ 	.short	0x0100
        /*03e2*/ 	.byte	0x04
	.zero		1


	//   ....[47]....
        /*03e4*/ 	.word	0x00000d80
        /*03e8*/ 	.word	0x000000ff
        /*03ec*/ 	.word	0x00000188
        /*03f0*/ 	.short	0x0100
        /*03f2*/ 	.byte	0x04
	.zero		1


	//   ....[48]....
        /*03f4*/ 	.word	0x00000d90
        /*03f8*/ 	.word	0x000000ff
        /*03fc*/ 	.word	0x00000170
        /*0400*/ 	.short	0x0100
        /*0402*/ 	.byte	0x04
	.zero		1


	//   ....[49]....
        /*0404*/ 	.word	0x00000da0
        /*0408*/ 	.word	0x000000ff
        /*040c*/ 	.word	0x00000190
        /*0410*/ 	.short	0x0100
        /*0412*/ 	.byte	0x04
	.zero		1


	//   ....[50]....
        /*0414*/ 	.word	0x00000db0
        /*0418*/ 	.word	0x000000ff
        /*041c*/ 	.word	0x00000178
        /*0420*/ 	.short	0x0100
        /*0422*/ 	.byte	0x04
	.zero		1


	//   ....[51]....
        /*0424*/ 	.word	0x00000dc0
        /*0428*/ 	.word	0x000000ff
        /*042c*/ 	.word	0x00000198
        /*0430*/ 	.short	0x0100
        /*0432*/ 	.byte	0x04
	.zero		1


	//   ....[52]....
        /*0434*/ 	.word	0x00000eb0
        /*0438*/ 	.word	0x000000ff
        /*043c*/ 	.word	0x000001a0
        /*0440*/ 	.short	0x0100
        /*0442*/ 	.byte	0x04
	.zero		1


	//   ....[53]....
        /*0444*/ 	.word	0x00000ec0
        /*0448*/ 	.word	0x000000ff
        /*044c*/ 	.word	0x000001b0
        /*0450*/ 	.short	0x0100
        /*0452*/ 	.byte	0x04
	.zero		1


	//   ....[54]....
        /*0454*/ 	.word	0x00000ed0
        /*0458*/ 	.word	0x000000ff
        /*045c*/ 	.word	0x000001a8
        /*0460*/ 	.short	0x0100
        /*0462*/ 	.byte	0x04
	.zero		1


	//   ....[55]....
        /*0464*/ 	.word	0x00000ee0
        /*0468*/ 	.word	0x000000ff
        /*046c*/ 	.word	0x000001b8
        /*0470*/ 	.short	0x0100
        /*0472*/ 	.byte	0x04
	.zero		1


	//   ....[56]....
        /*0474*/ 	.word	0x00001b70
        /*0478*/ 	.word	0x00000000
        /*047c*/ 	.word	0x000001b0
        /*0480*/ 	.short	0x010a
        /*0482*/ 	.byte	0xff
	.zero		1


	//   ....[57]....
        /*0484*/ 	.word	0x00001b90
        /*0488*/ 	.word	0x00000000
        /*048c*/ 	.word	0x000001a0
        /*0490*/ 	.short	0x0101
        /*0492*/ 	.byte	0xff
	.zero		1


	//   ....[58]....
        /*0494*/ 	.word	0x00001c50
        /*0498*/ 	.word	0x000000ff
        /*049c*/ 	.word	0x00000088
        /*04a0*/ 	.short	0x010a
        /*04a2*/ 	.byte	0x04
	.zero		1


	//   ....[59]....
        /*04a4*/ 	.word	0x00001ce0
        /*04a8*/ 	.word	0x000000ff
        /*04ac*/ 	.word	0x00000088
        /*04b0*/ 	.short	0x010a
        /*04b2*/ 	.byte	0x21
	.zero		1


	//   ....[60]....
        /*04b4*/ 	.word	0x00001e70
        /*04b8*/ 	.word	0x000000ff
        /*04bc*/ 	.word	0x00000088
        /*04c0*/ 	.short	0x010a
        /*04c2*/ 	.byte	0x05
	.zero		1


	//   ....[61]....
        /*04c4*/ 	.word	0x00001fa0
        /*04c8*/ 	.word	0x000000ff
        /*04cc*/ 	.word	0x00000138
        /*04d0*/ 	.short	0x0101
        /*04d2*/ 	.byte	0x15
	.zero		1


	//   ....[62]....
        /*04d4*/ 	.word	0x00001fc0
        /*04d8*/ 	.word	0x000000ff
        /*04dc*/ 	.word	0x00000088
        /*04e0*/ 	.short	0x010a
        /*04e2*/ 	.byte	0x04
	.zero		1


	//   ....[63]....
        /*04e4*/ 	.word	0x00002040
        /*04e8*/ 	.word	0x000000ff
        /*04ec*/ 	.word	0x00000088
        /*04f0*/ 	.short	0x010a
        /*04f2*/ 	.byte	0x11
	.zero		1


	//   ....[64]....
        /*04f4*/ 	.word	0x000021d0
        /*04f8*/ 	.word	0x000000ff
        /*04fc*/ 	.word	0x00000088
        /*0500*/ 	.short	0x010a
        /*0502*/ 	.byte	0x05
	.zero		1


	//   ....[65]....
        /*0504*/ 	.word	0x00002310
        /*0508*/ 	.word	0x00000003
        /*050c*/ 	.word	0x00000140
        /*0510*/ 	.short	0x010a
        /*0512*/ 	.byte	0xff
	.zero		1


	//   ....[66]....
        /*0514*/ 	.word	0x00002460
        /*0518*/ 	.word	0x00000000
        /*051c*/ 	.word	0x00000000
        /*0520*/ 	.short	0x0101
        /*0522*/ 	.byte	0xff
	.zero		1


	//   ....[67]....
        /*0524*/ 	.word	0x00002a00
        /*0528*/ 	.word	0x000000ff
        /*052c*/ 	.word	0x00000000
        /*0530*/ 	.short	0x010a
        /*0532*/ 	.byte	0x04
	.zero		1


	//   ....[68]....
        /*0534*/ 	.word	0x00002a90
        /*0538*/ 	.word	0x000000ff
        /*053c*/ 	.word	0x00000000
        /*0540*/ 	.short	0x010a
        /*0542*/ 	.byte	0x05
	.zero		1


	//   ....[69]....
        /*0544*/ 	.word	0x00002b20
        /*0548*/ 	.word	0x000000ff
        /*054c*/ 	.word	0x00000000
        /*0550*/ 	.short	0x010a
        /*0552*/ 	.byte	0x05
	.zero		1


	//   ....[70]....
        /*0554*/ 	.word	0x00002bb0
        /*0558*/ 	.word	0x000000ff
        /*055c*/ 	.word	0x00000000
        /*0560*/ 	.short	0x010a
        /*0562*/ 	.byte	0x05
	.zero		1


	//   ....[71]....
        /*0564*/ 	.word	0x00002c40
        /*0568*/ 	.word	0x000000ff
        /*056c*/ 	.word	0x00000000
        /*0570*/ 	.short	0x010a
        /*0572*/ 	.byte	0x05
	.zero		1


	//   ....[72]....
        /*0574*/ 	.word	0x00002cd0
        /*0578*/ 	.word	0x000000ff
        /*057c*/ 	.word	0x00000000
        /*0580*/ 	.short	0x010a
        /*0582*/ 	.byte	0x05
	.zero		1


	//   ....[73]....
        /*0584*/ 	.word	0x00002d60
        /*0588*/ 	.word	0x000000ff
        /*058c*/ 	.word	0x00000000
        /*0590*/ 	.short	0x010a
        /*0592*/ 	.byte	0x05
	.zero		1


	//   ....[74]....
        /*0594*/ 	.word	0x00002df0
        /*0598*/ 	.word	0x000000ff
        /*059c*/ 	.word	0x00000000
        /*05a0*/ 	.short	0x010a
        /*05a2*/ 	.byte	0x05
	.zero		1


	//   ....[75]....
        /*05a4*/ 	.word	0x00002e80
        /*05a8*/ 	.word	0x000000ff
        /*05ac*/ 	.word	0x00000000
        /*05b0*/ 	.short	0x010a
        /*05b2*/ 	.byte	0x05
	.zero		1


	//   ....[76]....
        /*05b4*/ 	.word	0x00002f10
        /*05b8*/ 	.word	0x000000ff
        /*05bc*/ 	.word	0x00000000
        /*05c0*/ 	.short	0x010a
        /*05c2*/ 	.byte	0x05
	.zero		1


	//   ....[77]....
        /*05c4*/ 	.word	0x00002fa0
        /*05c8*/ 	.word	0x000000ff
        /*05cc*/ 	.word	0x00000000
        /*05d0*/ 	.short	0x010a
        /*05d2*/ 	.byte	0x05
	.zero		1


	//   ....[78]....
        /*05d4*/ 	.word	0x00003030
        /*05d8*/ 	.word	0x000000ff
        /*05dc*/ 	.word	0x00000000
        /*05e0*/ 	.short	0x010a
        /*05e2*/ 	.byte	0x05
	.zero		1


	//   ....[79]....
        /*05e4*/ 	.word	0x000030c0
        /*05e8*/ 	.word	0x000000ff
        /*05ec*/ 	.word	0x00000000
        /*05f0*/ 	.short	0x010a
        /*05f2*/ 	.byte	0x05
	.zero		1


	//   ....[80]....
        /*05f4*/ 	.word	0x00003150
        /*05f8*/ 	.word	0x000000ff
        /*05fc*/ 	.word	0x00000000
        /*0600*/ 	.short	0x010a
        /*0602*/ 	.byte	0x05
	.zero		1


	//   ....[81]....
        /*0604*/ 	.word	0x000031e0
        /*0608*/ 	.word	0x000000ff
        /*060c*/ 	.word	0x00000000
        /*0610*/ 	.short	0x010a
        /*0612*/ 	.byte	0x05
	.zero		1


	//   ....[82]....
        /*0614*/ 	.word	0x00003270
        /*0618*/ 	.word	0x000000ff
        /*061c*/ 	.word	0x00000000
        /*0620*/ 	.short	0x010a
        /*0622*/ 	.byte	0x05
	.zero		1


	//   ....[83]....
        /*0624*/ 	.word	0x00003310
        /*0628*/ 	.word	0x00000000
        /*062c*/ 	.word	0x00000000
        /*0630*/ 	.short	0x010a
        /*0632*/ 	.byte	0xff
	.zero		1


	//   ....[84]....
        /*0634*/ 	.word	0x00003450
        /*0638*/ 	.word	0x00000002
        /*063c*/ 	.word	0x000001a0
        /*0640*/ 	.short	0x010a
        /*0642*/ 	.byte	0xff
	.zero		1


	//   ....[85]....
        /*0644*/ 	.word	0x000034b0
        /*0648*/ 	.word	0x00000004
        /*064c*/ 	.word	0x00000000
        /*0650*/ 	.short	0x0101
        /*0652*/ 	.byte	0xff
	.zero		1


	//   ....[86]....
        /*0654*/ 	.word	0x000034d0
        /*0658*/ 	.word	0x000000ff
        /*065c*/ 	.word	0x00000150
        /*0660*/ 	.short	0x010a
        /*0662*/ 	.byte	0x04
	.zero		1


	//   ....[87]....
        /*0664*/ 	.word	0x000035f0
        /*0668*/ 	.word	0x00000002
        /*066c*/ 	.word	0x00000140
        /*0670*/ 	.short	0x010a
        /*0672*/ 	.byte	0xff
	.zero		1


	//   ....[88]....
        /*0674*/ 	.word	0x00003700
        /*0678*/ 	.word	0x00000002
        /*067c*/ 	.word	0x00000000
        /*0680*/ 	.short	0x0101
        /*0682*/ 	.byte	0xff
	.zero		1


	//   ....[89]....
        /*0684*/ 	.word	0x00003790
        /*0688*/ 	.word	0x000000ff
        /*068c*/ 	.word	0x00000150
        /*0690*/ 	.short	0x0106
        /*0692*/ 	.byte	0x04
	.zero		1


	//   ....[90]....
        /*0694*/ 	.word	0x000037b0
        /*0698*/ 	.word	0x000000ff
        /*069c*/ 	.word	0x00000150
        /*06a0*/ 	.short	0x010a
        /*06a2*/ 	.byte	0x04
	.zero		1


	//   ....[91]....
        /*06a4*/ 	.word	0x00003840
        /*06a8*/ 	.word	0x000000ff
        /*06ac*/ 	.word	0x00000150
        /*06b0*/ 	.short	0x0106
        /*06b2*/ 	.byte	0x07
	.zero		1


	//   ....[92]....
        /*06b4*/ 	.word	0x00003880
        /*06b8*/ 	.word	0x00000000
        /*06bc*/ 	.word	0x00000150
        /*06c0*/ 	.short	0x010a
        /*06c2*/ 	.byte	0xff
	.zero		1


	//   ....[93]....
        /*06c4*/ 	.word	0x00003da0
        /*06c8*/ 	.word	0x00000000
        /*06cc*/ 	.word	0x00000140
        /*06d0*/ 	.short	0x010a
        /*06d2*/ 	.byte	0xff
	.zero		1


	//   ....[94]....
        /*06d4*/ 	.word	0x00003ea0
        /*06d8*/ 	.word	0x00000003
        /*06dc*/ 	.word	0x00000000
        /*06e0*/ 	.short	0x0101
        /*06e2*/ 	.byte	0xff
	.zero		1


	//   ....[95]....
        /*06e4*/ 	.word	0x00003eb0
        /*06e8*/ 	.word	0x000000ff
        /*06ec*/ 	.word	0x00000000
        /*06f0*/ 	.short	0x010a
        /*06f2*/ 	.byte	0x04
	.zero		1


	//   ....[96]....
        /*06f4*/ 	.word	0x00003f30
        /*06f8*/ 	.word	0x000000ff
        /*06fc*/ 	.word	0x00000180
        /*0700*/ 	.short	0x010a
        /*0702*/ 	.byte	0x17
	.zero		1


	//   ....[97]....
        /*0704*/ 	.word	0x00004010
        /*0708*/ 	.word	0x000000ff
        /*070c*/ 	.word	0x00000000
        /*0710*/ 	.short	0x010a
        /*0712*/ 	.byte	0x05
	.zero		1


	//   ....[98]....
        /*0714*/ 	.word	0x00004150
        /*0718*/ 	.word	0x000000ff
        /*071c*/ 	.word	0x00000000
        /*0720*/ 	.short	0x010a
        /*0722*/ 	.byte	0x04
	.zero		1


	//   ....[99]....
        /*0724*/ 	.word	0x00004340
        /*0728*/ 	.word	0x000000ff
        /*072c*/ 	.word	0x00000000
        /*0730*/ 	.short	0x010a
        /*0732*/ 	.byte	0x04
	.zero		1


	//   ....[100]....
        /*0734*/ 	.word	0x000043d0
        /*0738*/ 	.word	0x000000ff
        /*073c*/ 	.word	0x00000000
        /*0740*/ 	.short	0x010a
        /*0742*/ 	.byte	0x05
	.zero		1


	//   ....[101]....
        /*0744*/ 	.word	0x00004460
        /*0748*/ 	.word	0x000000ff
        /*074c*/ 	.word	0x00000000
        /*0750*/ 	.short	0x010a
        /*0752*/ 	.byte	0x05
	.zero		1


	//   ....[102]....
        /*0754*/ 	.word	0x000044f0
        /*0758*/ 	.word	0x000000ff
        /*075c*/ 	.word	0x00000000
        /*0760*/ 	.short	0x010a
        /*0762*/ 	.byte	0x04
	.zero		1


	//   ....[103]....
        /*0764*/ 	.word	0x000049c0
        /*0768*/ 	.word	0x0000000c
        /*076c*/ 	.word	0x00000140
        /*0770*/ 	.short	0x010a
        /*0772*/ 	.byte	0xff
	.zero		1


	//   ....[104]....
        /*0774*/ 	.word	0x00004b30
        /*0778*/ 	.word	0x00000000
        /*077c*/ 	.word	0x00000000
        /*0780*/ 	.short	0x0101
        /*0782*/ 	.byte	0xff
	.zero		1


	//   ....[105]....
        /*0784*/ 	.word	0x00004fc0
        /*0788*/ 	.word	0x000000ff
        /*078c*/ 	.word	0x00000138
        /*0790*/ 	.short	0x010a
        /*0792*/ 	.byte	0x15
	.zero		1


	//   ....[106]....
        /*0794*/ 	.word	0x00005140
        /*0798*/ 	.word	0x000000ff
        /*079c*/ 	.word	0x00000120
        /*07a0*/ 	.short	0x010a
        /*07a2*/ 	.byte	0x15
	.zero		1


	//   ....[107]....
        /*07a4*/ 	.word	0x000052b0
        /*07a8*/ 	.word	0x000000ff
        /*07ac*/ 	.word	0x00000110
        /*07b0*/ 	.short	0x010b
        /*07b2*/ 	.byte	0x15
	.zero		1


	//   ....[108]....
        /*07b4*/ 	.word	0x000052c0
        /*07b8*/ 	.word	0x000000ff
        /*07bc*/ 	.word	0x00000000
        /*07c0*/ 	.short	0x0101
        /*07c2*/ 	.byte	0x22
	.zero		1


	//   ....[109]....
        /*07c4*/ 	.word	0x000052d0
        /*07c8*/ 	.word	0x000000ff
        /*07cc*/ 	.word	0x00000128
        /*07d0*/ 	.short	0x010a
        /*07d2*/ 	.byte	0x15
	.zero		1


	//   ....[110]....
        /*07d4*/ 	.word	0x000054b0
        /*07d8*/ 	.word	0x000000ff
        /*07dc*/ 	.word	0x00000118
        /*07e0*/ 	.short	0x010b
        /*07e2*/ 	.byte	0x15
	.zero		1


	//   ....[111]....
        /*07e4*/ 	.word	0x000054c0
        /*07e8*/ 	.word	0x000000ff
        /*07ec*/ 	.word	0x00000000
        /*07f0*/ 	.short	0x0101
        /*07f2*/ 	.byte	0x21
	.zero		1


	//   ....[112]....
        /*07f4*/ 	.word	0x000054f0
        /*07f8*/ 	.word	0x000000ff
        /*07fc*/ 	.word	0x00000120
        /*0800*/ 	.short	0x010a
        /*0802*/ 	.byte	0x15
	.zero		1


	//   ....[113]....
        /*0804*/ 	.word	0x00005530
        /*0808*/ 	.word	0x00000000
        /*080c*/ 	.word	0x00000128
        /*0810*/ 	.short	0x010a
        /*0812*/ 	.byte	0xff
	.zero		1


	//   ....[114]....
        /*0814*/ 	.word	0x00005860
        /*0818*/ 	.word	0x00000003
        /*081c*/ 	.word	0x00000140
        /*0820*/ 	.short	0x010a
        /*0822*/ 	.byte	0xff
	.zero		1


	//   ....[115]....
        /*0824*/ 	.word	0x000059e0
        /*0828*/ 	.word	0x00000000
        /*082c*/ 	.word	0x00000000
        /*0830*/ 	.short	0x0101
        /*0832*/ 	.byte	0xff
	.zero		1


	//   ....[116]....
        /*0834*/ 	.word	0x00006520
        /*0838*/ 	.word	0x00000002
        /*083c*/ 	.word	0x00000110
        /*0840*/ 	.short	0x010a
        /*0842*/ 	.byte	0xff
	.zero		1


	//   ....[117]....
        /*0844*/ 	.word	0x00006590
        /*0848*/ 	.word	0x00000064
        /*084c*/ 	.word	0x00000160
        /*0850*/ 	.short	0x010a
        /*0852*/ 	.byte	0xff
	.zero		1


	//   ....[118]....
        /*0854*/ 	.word	0x00006680
        /*0858*/ 	.word	0x00000002
        /*085c*/ 	.word	0x00000110
        /*0860*/ 	.short	0x010a
        /*0862*/ 	.byte	0xff
	.zero		1


	//   ....[119]....
        /*0864*/ 	.word	0x00006790
        /*0868*/ 	.word	0x00000000
        /*086c*/ 	.word	0x00000000
        /*0870*/ 	.short	0x0101
        /*0872*/ 	.byte	0xff
	.zero		1


	//   ....[120]....
        /*0874*/ 	.word	0x00006810
        /*0878*/ 	.word	0x00000064
        /*087c*/ 	.word	0x00000160
        /*0880*/ 	.short	0x010a
        /*0882*/ 	.byte	0xff
	.zero		1


	//   ....[121]....
        /*0884*/ 	.word	0x00007360
        /*0888*/ 	.word	0x0000006d
        /*088c*/ 	.word	0x00000110
        /*0890*/ 	.short	0x010a
        /*0892*/ 	.byte	0xff
	.zero		1


	//   ....[122]....
        /*0894*/ 	.word	0x00007430
        /*0898*/ 	.word	0x0000006d
        /*089c*/ 	.word	0x00000110
        /*08a0*/ 	.short	0x010a
        /*08a2*/ 	.byte	0xff
	.zero		1


	//   ....[123]....
        /*08a4*/ 	.word	0x00007540
        /*08a8*/ 	.word	0x00000000
        /*08ac*/ 	.word	0x00000000
        /*08b0*/ 	.short	0x0101
        /*08b2*/ 	.byte	0xff
	.zero		1


	//   ....[124]....
        /*08b4*/ 	.word	0x000079d0
        /*08b8*/ 	.word	0x000000ff
        /*08bc*/ 	.word	0x00000000
        /*08c0*/ 	.short	0x0101
        /*08c2*/ 	.byte	0x04
	.zero		1


	//   ....[125]....
        /*08c4*/ 	.word	0x000081e0
        /*08c8*/ 	.word	0x00000000
        /*08cc*/ 	.word	0x000001b0
        /*08d0*/ 	.short	0x010a
        /*08d2*/ 	.byte	0xff
	.zero		1


	//   ....[126]....
        /*08d4*/ 	.word	0x00008240
        /*08d8*/ 	.word	0x00000000
        /*08dc*/ 	.word	0x00000088
        /*08e0*/ 	.short	0x010a
        /*08e2*/ 	.byte	0xff
	.zero		1


	//   ....[127]....
        /*08e4*/ 	.word	0x000082a0
        /*08e8*/ 	.word	0x00000000
        /*08ec*/ 	.word	0x00000088
        /*08f0*/ 	.short	0x010a
        /*08f2*/ 	.byte	0xff
	.zero		1


	//   ....[128]....
        /*08f4*/ 	.word	0x000082f0
        /*08f8*/ 	.word	0x00000003
        /*08fc*/ 	.word	0x00000140
        /*0900*/ 	.short	0x010a
        /*0902*/ 	.byte	0xff
	.zero		1


	//   ....[129]....
        /*0904*/ 	.word	0x00008350
        /*0908*/ 	.word	0x00000000
        /*090c*/ 	.word	0x00000000
        /*0910*/ 	.short	0x010a
        /*0912*/ 	.byte	0xff
	.zero		1


	//   ....[130]....
        /*0914*/ 	.word	0x000083b0
        /*0918*/ 	.word	0x00000000
        /*091c*/ 	.word	0x00000000
        /*0920*/ 	.short	0x010a
        /*0922*/ 	.byte	0xff
	.zero		1


	//   ....[131]....
        /*0924*/ 	.word	0x00008410
        /*0928*/ 	.word	0x00000000
        /*092c*/ 	.word	0x00000000
        /*0930*/ 	.short	0x010a
        /*0932*/ 	.byte	0xff
	.zero		1


	//   ....[132]....
        /*0934*/ 	.word	0x00008470
        /*0938*/ 	.word	0x00000000
        /*093c*/ 	.word	0x00000000
        /*0940*/ 	.short	0x010a
        /*0942*/ 	.byte	0xff
	.zero		1


	//   ....[133]....
        /*0944*/ 	.word	0x000084d0
        /*0948*/ 	.word	0x00000000
        /*094c*/ 	.word	0x00000000
        /*0950*/ 	.short	0x010a
        /*0952*/ 	.byte	0xff
	.zero		1


	//   ....[134]....
        /*0954*/ 	.word	0x00008530
        /*0958*/ 	.word	0x00000000
        /*095c*/ 	.word	0x00000000
        /*0960*/ 	.short	0x010a
        /*0962*/ 	.byte	0xff
	.zero		1


	//   ....[135]....
        /*0964*/ 	.word	0x00008590
        /*0968*/ 	.word	0x00000000
        /*096c*/ 	.word	0x00000000
        /*0970*/ 	.short	0x010a
        /*0972*/ 	.byte	0xff
	.zero		1


	//   ....[136]....
        /*0974*/ 	.word	0x000085f0
        /*0978*/ 	.word	0x00000000
        /*097c*/ 	.word	0x00000000
        /*0980*/ 	.short	0x010a
        /*0982*/ 	.byte	0xff
	.zero		1


	//   ....[137]....
        /*0984*/ 	.word	0x00008650
        /*0988*/ 	.word	0x00000000
        /*098c*/ 	.word	0x00000000
        /*0990*/ 	.short	0x010a
        /*0992*/ 	.byte	0xff
	.zero		1


	//   ....[138]....
        /*0994*/ 	.word	0x000086b0
        /*0998*/ 	.word	0x00000000
        /*099c*/ 	.word	0x00000000
        /*09a0*/ 	.short	0x010a
        /*09a2*/ 	.byte	0xff
	.zero		1


	//   ....[139]....
        /*09a4*/ 	.word	0x00008710
        /*09a8*/ 	.word	0x00000000
        /*09ac*/ 	.word	0x00000000
        /*09b0*/ 	.short	0x010a
        /*09b2*/ 	.byte	0xff
	.zero		1


	//   ....[140]....
        /*09b4*/ 	.word	0x00008770
        /*09b8*/ 	.word	0x00000000
        /*09bc*/ 	.word	0x00000000
        /*09c0*/ 	.short	0x010a
        /*09c2*/ 	.byte	0xff
	.zero		1


	//   ....[141]....
        /*09c4*/ 	.word	0x000087d0
        /*09c8*/ 	.word	0x00000000
        /*09cc*/ 	.word	0x00000000
        /*09d0*/ 	.short	0x010a
        /*09d2*/ 	.byte	0xff
	.zero		1


	//   ....[142]....
        /*09d4*/ 	.word	0x00008830
        /*09d8*/ 	.word	0x00000000
        /*09dc*/ 	.word	0x00000000
        /*09e0*/ 	.short	0x010a
        /*09e2*/ 	.byte	0xff
	.zero		1


	//   ....[143]....
        /*09e4*/ 	.word	0x00008890
        /*09e8*/ 	.word	0x00000000
        /*09ec*/ 	.word	0x00000000
        /*09f0*/ 	.short	0x010a
        /*09f2*/ 	.byte	0xff
	.zero		1


	//   ....[144]....
        /*09f4*/ 	.word	0x000088f0
        /*09f8*/ 	.word	0x00000000
        /*09fc*/ 	.word	0x00000000
        /*0a00*/ 	.short	0x010a
        /*0a02*/ 	.byte	0xff
	.zero		1


	//   ....[145]....
        /*0a04*/ 	.word	0x00008940
        /*0a08*/ 	.word	0x00000002
        /*0a0c*/ 	.word	0x000001a0
        /*0a10*/ 	.short	0x010a
        /*0a12*/ 	.byte	0xff
	.zero		1


	//   ....[146]....
        /*0a14*/ 	.word	0x000089a0
        /*0a18*/ 	.word	0x00000002
        /*0a1c*/ 	.word	0x00000150
        /*0a20*/ 	.short	0x010a
        /*0a22*/ 	.byte	0xff
	.zero		1


	//   ....[147]....
        /*0a24*/ 	.word	0x000089f0
        /*0a28*/ 	.word	0x00000002
        /*0a2c*/ 	.word	0x00000140
        /*0a30*/ 	.short	0x010a
        /*0a32*/ 	.byte	0xff
	.zero		1


	//   ....[148]....
        /*0a34*/ 	.word	0x00008a50
        /*0a38*/ 	.word	0x00000000
        /*0a3c*/ 	.word	0x00000150
        /*0a40*/ 	.short	0x010a
        /*0a42*/ 	.byte	0xff
	.zero		1


	//   ....[149]....
        /*0a44*/ 	.word	0x00008aa0
        /*0a48*/ 	.word	0x00000000
        /*0a4c*/ 	.word	0x00000140
        /*0a50*/ 	.short	0x010a
        /*0a52*/ 	.byte	0xff
	.zero		1


	//   ....[150]....
        /*0a54*/ 	.word	0x00008b00
        /*0a58*/ 	.word	0x00000003
        /*0a5c*/ 	.word	0x00000180
        /*0a60*/ 	.short	0x010a
        /*0a62*/ 	.byte	0xff
	.zero		1


	//   ....[151]....
        /*0a64*/ 	.word	0x00008b60
        /*0a68*/ 	.word	0x00000000
        /*0a6c*/ 	.word	0x00000000
        /*0a70*/ 	.short	0x010a
        /*0a72*/ 	.byte	0xff
	.zero		1


	//   ....[152]....
        /*0a74*/ 	.word	0x00008bc0
        /*0a78*/ 	.word	0x00000000
        /*0a7c*/ 	.word	0x00000000
        /*0a80*/ 	.short	0x010a
        /*0a82*/ 	.byte	0xff
	.zero		1


	//   ....[153]....
        /*0a84*/ 	.word	0x00008c20
        /*0a88*/ 	.word	0x00000000
        /*0a8c*/ 	.word	0x00000000
        /*0a90*/ 	.short	0x010a
        /*0a92*/ 	.byte	0xff
	.zero		1


	//   ....[154]....
        /*0a94*/ 	.word	0x00008c80
        /*0a98*/ 	.word	0x00000000
        /*0a9c*/ 	.word	0x00000000
        /*0aa0*/ 	.short	0x010a
        /*0aa2*/ 	.byte	0xff
	.zero		1


	//   ....[155]....
        /*0aa4*/ 	.word	0x00008ce0
        /*0aa8*/ 	.word	0x00000000
        /*0aac*/ 	.word	0x00000000
        /*0ab0*/ 	.short	0x010a
        /*0ab2*/ 	.byte	0xff
	.zero		1


	//   ....[156]....
        /*0ab4*/ 	.word	0x00008d30
        /*0ab8*/ 	.word	0x0000000c
        /*0abc*/ 	.word	0x00000140
        /*0ac0*/ 	.short	0x010a
        /*0ac2*/ 	.byte	0xff
	.zero		1


	//   ....[157]....
        /*0ac4*/ 	.word	0x00008d90
        /*0ac8*/ 	.word	0x00000000
        /*0acc*/ 	.word	0x00000138
        /*0ad0*/ 	.short	0x010a
        /*0ad2*/ 	.byte	0xff
	.zero		1


	//   ....[158]....
        /*0ad4*/ 	.word	0x00008df0
        /*0ad8*/ 	.word	0x00000000
        /*0adc*/ 	.word	0x00000120
        /*0ae0*/ 	.short	0x010a
        /*0ae2*/ 	.byte	0xff
	.zero		1


	//   ....[159]....
        /*0ae4*/ 	.word	0x00008e50
        /*0ae8*/ 	.word	0x00000000
        /*0aec*/ 	.word	0x00000128
        /*0af0*/ 	.short	0x010a
        /*0af2*/ 	.byte	0xff
	.zero		1


	//   ....[160]....
        /*0af4*/ 	.word	0x00008eb0
        /*0af8*/ 	.word	0x00000000
        /*0afc*/ 	.word	0x00000120
        /*0b00*/ 	.short	0x010a
        /*0b02*/ 	.byte	0xff
	.zero		1


	//   ....[161]....
        /*0b04*/ 	.word	0x00008f00
        /*0b08*/ 	.word	0x00000003
        /*0b0c*/ 	.word	0x00000140
        /*0b10*/ 	.short	0x010a
        /*0b12*/ 	.byte	0xff
	.zero		1


	//   ....[162]....
        /*0b14*/ 	.word	0x00008f50
        /*0b18*/ 	.word	0x00000002
        /*0b1c*/ 	.word	0x00000110
        /*0b20*/ 	.short	0x010a
        /*0b22*/ 	.byte	0xff
	.zero		1


	//   ....[163]....
        /*0b24*/ 	.word	0x00008fa0
        /*0b28*/ 	.word	0x00000064
        /*0b2c*/ 	.word	0x00000160
        /*0b30*/ 	.short	0x010a
        /*0b32*/ 	.byte	0xff
	.zero		1


	//   ....[164]....
        /*0b34*/ 	.word	0x00008ff0
        /*0b38*/ 	.word	0x0000006d
        /*0b3c*/ 	.word	0x00000110
        /*0b40*/ 	.short	0x010a
        /*0b42*/ 	.byte	0xff
	.zero		1


	//----- nvinfo : EIATTR_NUM_MBARRIERS
	.align		4
.L_47:
        /*0b44*/ 	.byte	0x03, 0x38
        /*0b46*/ 	.short	0x0038


	//----- nvinfo : EIATTR_EXIT_INSTR_OFFSETS
	.align		4
        /*0b48*/ 	.byte	0x04, 0x1c
        /*0b4a*/ 	.short	(.L_49 - .L_48)


	//   ....[0]....
.L_48:
        /*0b4c*/ 	.word	0x00003340


	//   ....[1]....
        /*0b50*/ 	.word	0x00003850


	//   ....[2]....
        /*0b54*/ 	.word	0x000038b0


	//   ....[3]....
        /*0b58*/ 	.word	0x00004750


	//   ....[4]....
        /*0b5c*/ 	.word	0x00005560


	//   ....[5]....
        /*0b60*/ 	.word	0x000055a0


	//   ....[6]....
        /*0b64*/ 	.word	0x000081d0


	//----- nvinfo : EIATTR_MAX_THREADS
	.align		4
.L_49:
        /*0b68*/ 	.byte	0x04, 0x05
        /*0b6a*/ 	.short	(.L_51 - .L_50)
.L_50:
        /*0b6c*/ 	.word	0x00000100
        /*0b70*/ 	.word	0x00000001
        /*0b74*/ 	.word	0x00000001


	//----- nvinfo : EIATTR_CRS_STACK_SIZE
	.align		4
.L_51:
        /*0b78*/ 	.byte	0x04, 0x1e
        /*0b7a*/ 	.short	(.L_53 - .L_52)
.L_52:
        /*0b7c*/ 	.word	0x00000000


	//----- nvinfo : EIATTR_CBANK_PARAM_SIZE
	.align		4
.L_53:
        /*0b80*/ 	.byte	0x03, 0x19
        /*0b82*/ 	.short	0x0800


	//----- nvinfo : EIATTR_PARAM_CBANK
	.align		4
        /*0b84*/ 	.byte	0x04, 0x0a
        /*0b86*/ 	.short	(.L_55 - .L_54)
	.align		4
.L_54:
        /*0b88*/ 	.word	index@(.nv.constant0._ZN7cutlass13device_kernelINS_4gemm6kernel13GemmUniversalIN4cute5tupleIJiiiiEEENS1_10collective13CollectiveMmaINS1_35MainloopSm100TmaUmmaWarpSpecializedILi17ELi2ELi4ENS5_IJNS4_1CILi2EEESB_NSA_ILi1EEEEEEEENS5_IJNSA_ILi64EEENSA_ILi128EEESF_EEENS_12float_e5m2_tENS5_IJlSC_lEEESI_SJ_NS4_8TiledMMAINS4_8MMA_AtomIJNS4_10MMA_TraitsINS4_19SM100_MMA_F8F6F4_SSEJSI_SI_fSF_SG_NS4_17integral_constantINS4_4UMMA5MajorELSQ_0EEESR_NSO_INSP_7ScaleInELSS_0EEEST_EEEEEENS4_6LayoutINS5_IJSC_SC_SC_EEENS5_IJNSA_ILi0EEESY_SY_EEEEENS5_IJNS4_10UnderscoreES11_S11_EEEEENS4_23SM90_TMA_LOAD_MULTICASTENS4_14ComposedLayoutINS4_7SwizzleILi2ELi4ELi3EEENS4_18smem_ptr_flag_bitsILi8EEENSW_INS5_IJNSA_ILi8EEESF_EEENS5_IJSF_SC_EEEEEEEvNS4_8identityES14_S1E_vS1F_EENS_8epilogue10collective18CollectiveEpilogueINS1H_23Sm100TmaWarpSpecializedILi2ELi2ELi32ELb0ELb0EEEJSH_NS5_IJNSW_ISF_SC_EES1M_EEESI_SJ_SI_SJ_NS1H_6fusion15FusionCallbacksIS1L_NS1O_17LinearCombinationISI_fSI_fLNS_15FloatRoundStyleE2EEESH_S1N_JEEENS4_5SM1004TMEM4LOAD26SM100_TMEM_LOAD_16dp32b32xENS4_13SM90_TMA_LOADES1E_NS4_39AutoVectorizingCopyWithAssumedAlignmentILi128EEENS4_14SM90_TMA_STOREES1E_S20_S20_EEEvvEEEEvNT_6ParamsE)
        /*0b8c*/ 	.short	0x0380
        /*0b8e*/ 	.short	0x0800


	//----- nvinfo : EIATTR_SW_WAR
	.align		4
.L_55:
        /*0b90*/ 	.byte	0x04, 0x36
        /*0b92*/ 	.short	(.L_57 - .L_56)
.L_56:
        /*0b94*/ 	.word	0x00000008
.L_57:


//--------------------- .nv.callgraph             --------------------------
	.section	.nv.callgraph,"",@"SHT_CUDA_CALLGRAPH"
	.align	4
	.sectionentsize	8
	.align		4
        /*0000*/ 	.word	0x00000000
	.align		4
        /*0004*/ 	.word	0xffffffff
	.align		4
        /*0008*/ 	.word	index@(_ZN7cutlass13device_kernelINS_4gemm6kernel13GemmUniversalIN4cute5tupleIJiiiiEEENS1_10collective13CollectiveMmaINS1_35MainloopSm100TmaUmmaWarpSpecializedILi17ELi2ELi4ENS5_IJNS4_1CILi2EEESB_NSA_ILi1EEEEEEEENS5_IJNSA_ILi64EEENSA_ILi128EEESF_EEENS_12float_e5m2_tENS5_IJlSC_lEEESI_SJ_NS4_8TiledMMAINS4_8MMA_AtomIJNS4_10MMA_TraitsINS4_19SM100_MMA_F8F6F4_SSEJSI_SI_fSF_SG_NS4_17integral_constantINS4_4UMMA5MajorELSQ_0EEESR_NSO_INSP_7ScaleInELSS_0EEEST_EEEEEENS4_6LayoutINS5_IJSC_SC_SC_EEENS5_IJNSA_ILi0EEESY_SY_EEEEENS5_IJNS4_10UnderscoreES11_S11_EEEEENS4_23SM90_TMA_LOAD_MULTICASTENS4_14ComposedLayoutINS4_7SwizzleILi2ELi4ELi3EEENS4_18smem_ptr_flag_bitsILi8EEENSW_INS5_IJNSA_ILi8EEESF_EEENS5_IJSF_SC_EEEEEEEvNS4_8identityES14_S1E_vS1F_EENS_8epilogue10collective18CollectiveEpilogueINS1H_23Sm100TmaWarpSpecializedILi2ELi2ELi32ELb0ELb0EEEJSH_NS5_IJNSW_ISF_SC_EES1M_EEESI_SJ_SI_SJ_NS1H_6fusion15FusionCallbacksIS1L_NS1O_17LinearCombinationISI_fSI_fLNS_15FloatRoundStyleE2EEESH_S1N_JEEENS4_5SM1004TMEM4LOAD26SM100_TMEM_LOAD_16dp32b32xENS4_13SM90_TMA_LOADES1E_NS4_39AutoVectorizingCopyWithAssumedAlignmentILi128EEENS4_14SM90_TMA_STOREES1E_S20_S20_EEEvvEEEEvNT_6ParamsE)
	.align		4
        /*000c*/ 	.word	index@(__assertfail)
	.align		4
        /*0010*/ 	.word	0x00000000
	.align		4
        /*0014*/ 	.word	0xfffffffe
	.align		4
        /*0018*/ 	.word	0x00000000
	.align		4
        /*001c*/ 	.word	0xfffffffd
	.align		4
        /*0020*/ 	.word	0x00000000
	.align		4
        /*0024*/ 	.word	0xfffffffc


//--------------------- .nv.constant4             --------------------------
	.section	.nv.constant4,"a",@progbits
	.align	8
	.align		8
.nv.constant4:
        /*0000*/ 	.dword	__assertfail
	.align		8
        /*0008*/ 	.dword	__unnamed_1
	.align		8
        /*0010*/ 	.dword	__unnamed_2
	.align		8
        /*0018*/ 	.dword	_ZN39_INTERNAL_1551ceac_4_k_cu_0a9872f3_87334cuda3std3__45__cpo5beginE
	.align		8
        /*0020*/ 	.dword	_ZN39_INTERNAL_1551ceac_4_k_cu_0a9872f3_87334cuda3std3__45__cpo3endE
	.align		8
        /*0028*/ 	.dword	_ZN39_INTERNAL_1551ceac_4_k_cu_0a9872f3_87334cuda3std3__45__cpo6cbeginE
	.align		8
        /*0030*/ 	.dword	_ZN39_INTERNAL_1551ceac_4_k_cu_0a9872f3_87334cuda3std3__45__cpo4cendE
	.align		8
        /*0038*/ 	.dword	_ZN39_INTERNAL_1551ceac_4_k_cu_0a9872f3_87334cuda3std3__441_GLOBAL__N__1551ceac_4_k_cu_0a9872f3_87336ignoreE
	.align		8
        /*0040*/ 	.dword	_ZN39_INTERNAL_1551ceac_4_k_cu_0a9872f3_87334cuda3std3__419piecewise_constructE
	.align		8
        /*0048*/ 	.dword	_ZN39_INTERNAL_1551ceac_4_k_cu_0a9872f3_87334cuda3std3__48in_placeE
	.align		8
        /*0050*/ 	.dword	_ZN39_INTERNAL_1551ceac_4_k_cu_0a9872f3_87334cuda3std6ranges3__45__cpo4swapE
	.align		8
        /*0058*/ 	.dword	_ZN39_INTERNAL_1551ceac_4_k_cu_0a9872f3_87334cuda3std6ranges3__45__cpo9iter_moveE
	.align		8
        /*0060*/ 	.dword	_ZN39_INTERNAL_1551ceac_4_k_cu_0a9872f3_87334cute7productE
	.align		8
        /*0068*/ 	.dword	_ZN39_INTERNAL_1551ceac_4_k_cu_0a9872f3_87334cute1_E
	.align		8
        /*0070*/ 	.dword	$str$25
	.align		8
        /*0078*/ 	.dword	$str$26
	.align		8
        /*0080*/ 	.dword	$str$27
	.align		8
        /*0088*/ 	.dword	$str$28


//--------------------- .text._ZN7cutlass13device_kernelINS_4gemm6kernel13GemmUniversalIN4cute5tupleIJiiiiEEENS1_10collective13CollectiveMmaINS1_35MainloopSm100TmaUmmaWarpSpecializedILi17ELi2ELi4ENS5_IJNS4_1CILi2EEESB_NSA_ILi1EEEEEEEENS5_IJNSA_ILi64EEENSA_ILi128EEESF_EEENS_12float_e5m2_tENS5_IJlSC_lEEESI_SJ_NS4_8TiledMMAINS4_8MMA_AtomIJNS4_10MMA_TraitsINS4_19SM100_MMA_F8F6F4_SSEJSI_SI_fSF_SG_NS4_17integral_constantINS4_4UMMA5MajorELSQ_0EEESR_NSO_INSP_7ScaleInELSS_0EEEST_EEEEEENS4_6LayoutINS5_IJSC_SC_SC_EEENS5_IJNSA_ILi0EEESY_SY_EEEEENS5_IJNS4_10UnderscoreES11_S11_EEEEENS4_23SM90_TMA_LOAD_MULTICASTENS4_14ComposedLayoutINS4_7SwizzleILi2ELi4ELi3EEENS4_18smem_ptr_flag_bitsILi8EEENSW_INS5_IJNSA_ILi8EEESF_EEENS5_IJSF_SC_EEEEEEEvNS4_8identityES14_S1E_vS1F_EENS_8epilogue10collective18CollectiveEpilogueINS1H_23Sm100TmaWarpSpecializedILi2ELi2ELi32ELb0ELb0EEEJSH_NS5_IJNSW_ISF_SC_EES1M_EEESI_SJ_SI_SJ_NS1H_6fusion15FusionCallbacksIS1L_NS1O_17LinearCombinationISI_fSI_fLNS_15FloatRoundStyleE2EEESH_S1N_JEEENS4_5SM1004TMEM4LOAD26SM100_TMEM_LOAD_16dp32b32xENS4_13SM90_TMA_LOADES1E_NS4_39AutoVectorizingCopyWithAssumedAlignmentILi128EEENS4_14SM90_TMA_STOREES1E_S20_S20_EEEvvEEEEvNT_6ParamsE --------------------------
	.section	.text._ZN7cutlass13device_kernelINS_4gemm6kernel13GemmUniversalIN4cute5tupleIJiiiiEEENS1_10collective13CollectiveMmaINS1_35MainloopSm100TmaUmmaWarpSpecializedILi17ELi2ELi4ENS5_IJNS4_1CILi2EEESB_NSA_ILi1EEEEEEEENS5_IJNSA_ILi64EEENSA_ILi128EEESF_EEENS_12float_e5m2_tENS5_IJlSC_lEEESI_SJ_NS4_8TiledMMAINS4_8MMA_AtomIJNS4_10MMA_TraitsINS4_19SM100_MMA_F8F6F4_SSEJSI_SI_fSF_SG_NS4_17integral_constantINS4_4UMMA5MajorELSQ_0EEESR_NSO_INSP_7ScaleInELSS_0EEEST_EEEEEENS4_6LayoutINS5_IJSC_SC_SC_EEENS5_IJNSA_ILi0EEESY_SY_EEEEENS5_IJNS4_10UnderscoreES11_S11_EEEEENS4_23SM90_TMA_LOAD_MULTICASTENS4_14ComposedLayoutINS4_7SwizzleILi2ELi4ELi3EEENS4_18smem_ptr_flag_bitsILi8EEENSW_INS5_IJNSA_ILi8EEESF_EEENS5_IJSF_SC_EEEEEEEvNS4_8identityES14_S1E_vS1F_EENS_8epilogue10collective18CollectiveEpilogueINS1H_23Sm100TmaWarpSpecializedILi2ELi2ELi32ELb0ELb0EEEJSH_NS5_IJNSW_ISF_SC_EES1M_EEESI_SJ_SI_SJ_NS1H_6fusion15FusionCallbacksIS1L_NS1O_17LinearCombinationISI_fSI_fLNS_15FloatRoundStyleE2EEESH_S1N_JEEENS4_5SM1004TMEM4LOAD26SM100_TMEM_LOAD_16dp32b32xENS4_13SM90_TMA_LOADES1E_NS4_39AutoVectorizingCopyWithAssumedAlignmentILi128EEENS4_14SM90_TMA_STOREES1E_S20_S20_EEEvvEEEEvNT_6ParamsE,"ax",@progbits
	.align	128
.text._ZN7cutlass13device_kernelINS_4gemm6kernel13GemmUniversalIN4cute5tupleIJiiiiEEENS1_10collective13CollectiveMmaINS1_35MainloopSm100TmaUmmaWarpSpecializedILi17ELi2ELi4ENS5_IJNS4_1CILi2EEESB_NSA_ILi1EEEEEEEENS5_IJNSA_ILi64EEENSA_ILi128EEESF_EEENS_12float_e5m2_tENS5_IJlSC_lEEESI_SJ_NS4_8TiledMMAINS4_8MMA_AtomIJNS4_10MMA_TraitsINS4_19SM100_MMA_F8F6F4_SSEJSI_SI_fSF_SG_NS4_17integral_constantINS4_4UMMA5MajorELSQ_0EEESR_NSO_INSP_7ScaleInELSS_0EEEST_EEEEEENS4_6LayoutINS5_IJSC_SC_SC_EEENS5_IJNSA_ILi0EEESY_SY_EEEEENS5_IJNS4_10UnderscoreES11_S11_EEEEENS4_23SM90_TMA_LOAD_MULTICASTENS4_14ComposedLayoutINS4_7SwizzleILi2ELi4ELi3EEENS4_18smem_ptr_flag_bitsILi8EEENSW_INS5_IJNSA_ILi8EEESF_EEENS5_IJSF_SC_EEEEEEEvNS4_8identityES14_S1E_vS1F_EENS_8epilogue10collective18CollectiveEpilogueINS1H_23Sm100TmaWarpSpecializedILi2ELi2ELi32ELb0ELb0EEEJSH_NS5_IJNSW_ISF_SC_EES1M_EEESI_SJ_SI_SJ_NS1H_6fusion15FusionCallbacksIS1L_NS1O_17LinearCombinationISI_fSI_fLNS_15FloatRoundStyleE2EEESH_S1N_JEEENS4_5SM1004TMEM4LOAD26SM100_TMEM_LOAD_16dp32b32xENS4_13SM90_TMA_LOADES1E_NS4_39AutoVectorizingCopyWithAssumedAlignmentILi128EEENS4_14SM90_TMA_STOREES1E_S20_S20_EEEvvEEEEvNT_6ParamsE:
        .type           _ZN7cutlass13device_kernelINS_4gemm6kernel13GemmUniversalIN4cute5tupleIJiiiiEEENS1_10collective13CollectiveMmaINS1_35MainloopSm100TmaUmmaWarpSpecializedILi17ELi2ELi4ENS5_IJNS4_1CILi2EEESB_NSA_ILi1EEEEEEEENS5_IJNSA_ILi64EEENSA_ILi128EEESF_EEENS_12float_e5m2_tENS5_IJlSC_lEEESI_SJ_NS4_8TiledMMAINS4_8MMA_AtomIJNS4_10MMA_TraitsINS4_19SM100_MMA_F8F6F4_SSEJSI_SI_fSF_SG_NS4_17integral_constantINS4_4UMMA5MajorELSQ_0EEESR_NSO_INSP_7ScaleInELSS_0EEEST_EEEEEENS4_6LayoutINS5_IJSC_SC_SC_EEENS5_IJNSA_ILi0EEESY_SY_EEEEENS5_IJNS4_10UnderscoreES11_S11_EEEEENS4_23SM90_TMA_LOAD_MULTICASTENS4_14ComposedLayoutINS4_7SwizzleILi2ELi4ELi3EEENS4_18smem_ptr_flag_bitsILi8EEENSW_INS5_IJNSA_ILi8EEESF_EEENS5_IJSF_SC_EEEEEEEvNS4_8identityES14_S1E_vS1F_EENS_8epilogue10collective18CollectiveEpilogueINS1H_23Sm100TmaWarpSpecializedILi2ELi2ELi32ELb0ELb0EEEJSH_NS5_IJNSW_ISF_SC_EES1M_EEESI_SJ_SI_SJ_NS1H_6fusion15FusionCallbacksIS1L_NS1O_17LinearCombinationISI_fSI_fLNS_15FloatRoundStyleE2EEESH_S1N_JEEENS4_5SM1004TMEM4LOAD26SM100_TMEM_LOAD_16dp32b32xENS4_13SM90_TMA_LOADES1E_NS4_39AutoVectorizingCopyWithAssumedAlignmentILi128EEENS4_14SM90_TMA_STOREES1E_S20_S20_EEEvvEEEEvNT_6ParamsE,@function
        .size           _ZN7cutlass13device_kernelINS_4gemm6kernel13GemmUniversalIN4cute5tupleIJiiiiEEENS1_10collective13CollectiveMmaINS1_35MainloopSm100TmaUmmaWarpSpecializedILi17ELi2ELi4ENS5_IJNS4_1CILi2EEESB_NSA_ILi1EEEEEEEENS5_IJNSA_ILi64EEENSA_ILi128EEESF_EEENS_12float_e5m2_tENS5_IJlSC_lEEESI_SJ_NS4_8TiledMMAINS4_8MMA_AtomIJNS4_10MMA_TraitsINS4_19SM100_MMA_F8F6F4_SSEJSI_SI_fSF_SG_NS4_17integral_constantINS4_4UMMA5MajorELSQ_0EEESR_NSO_INSP_7ScaleInELSS_0EEEST_EEEEEENS4_6LayoutINS5_IJSC_SC_SC_EEENS5_IJNSA_ILi0EEESY_SY_EEEEENS5_IJNS4_10UnderscoreES11_S11_EEEEENS4_23SM90_TMA_LOAD_MULTICASTENS4_14ComposedLayoutINS4_7SwizzleILi2ELi4ELi3EEENS4_18smem_ptr_flag_bitsILi8EEENSW_INS5_IJNSA_ILi8EEESF_EEENS5_IJSF_SC_EEEEEEEvNS4_8identityES14_S1E_vS1F_EENS_8epilogue10collective18CollectiveEpilogueINS1H_23Sm100TmaWarpSpecializedILi2ELi2ELi32ELb0ELb0EEEJSH_NS5_IJNSW_ISF_SC_EES1M_EEESI_SJ_SI_SJ_NS1H_6fusion15FusionCallbacksIS1L_NS1O_17LinearCombinationISI_fSI_fLNS_15FloatRoundStyleE2EEESH_S1N_JEEENS4_5SM1004TMEM4LOAD26SM100_TMEM_LOAD_16dp32b32xENS4_13SM90_TMA_LOADES1E_NS4_39AutoVectorizingCopyWithAssumedAlignmentILi128EEENS4_14SM90_TMA_STOREES1E_S20_S20_EEEvvEEEEvNT_6ParamsE,(.L_x_189 - _ZN7cutlass13device_kernelINS_4gemm6kernel13GemmUniversalIN4cute5tupleIJiiiiEEENS1_10collective13CollectiveMmaINS1_35MainloopSm100TmaUmmaWarpSpecializedILi17ELi2ELi4ENS5_IJNS4_1CILi2EEESB_NSA_ILi1EEEEEEEENS5_IJNSA_ILi64EEENSA_ILi128EEESF_EEENS_12float_e5m2_tENS5_IJlSC_lEEESI_SJ_NS4_8TiledMMAINS4_8MMA_AtomIJNS4_10MMA_TraitsINS4_19SM100_MMA_F8F6F4_SSEJSI_SI_fSF_SG_NS4_17integral_constantINS4_4UMMA5MajorELSQ_0EEESR_NSO_INSP_7ScaleInELSS_0EEEST_EEEEEENS4_6LayoutINS5_IJSC_SC_SC_EEENS5_IJNSA_ILi0EEESY_SY_EEEEENS5_IJNS4_10UnderscoreES11_S11_EEEEENS4_23SM90_TMA_LOAD_MULTICASTENS4_14ComposedLayoutINS4_7SwizzleILi2ELi4ELi3EEENS4_18smem_ptr_flag_bitsILi8EEENSW_INS5_IJNSA_ILi8EEESF_EEENS5_IJSF_SC_EEEEEEEvNS4_8identityES14_S1E_vS1F_EENS_8epilogue10collective18CollectiveEpilogueINS1H_23Sm100TmaWarpSpecializedILi2ELi2ELi32ELb0ELb0EEEJSH_NS5_IJNSW_ISF_SC_EES1M_EEESI_SJ_SI_SJ_NS1H_6fusion15FusionCallbacksIS1L_NS1O_17LinearCombinationISI_fSI_fLNS_15FloatRoundStyleE2EEESH_S1N_JEEENS4_5SM1004TMEM4LOAD26SM100_TMEM_LOAD_16dp32b32xENS4_13SM90_TMA_LOADES1E_NS4_39AutoVectorizingCopyWithAssumedAlignmentILi128EEENS4_14SM90_TMA_STOREES1E_S20_S20_EEEvvEEEEvNT_6ParamsE)
        .other          _ZN7cutlass13device_kernelINS_4gemm6kernel13GemmUniversalIN4cute5tupleIJiiiiEEENS1_10collective13CollectiveMmaINS1_35MainloopSm100TmaUmmaWarpSpecializedILi17ELi2ELi4ENS5_IJNS4_1CILi2EEESB_NSA_ILi1EEEEEEEENS5_IJNSA_ILi64EEENSA_ILi128EEESF_EEENS_12float_e5m2_tENS5_IJlSC_lEEESI_SJ_NS4_8TiledMMAINS4_8MMA_AtomIJNS4_10MMA_TraitsINS4_19SM100_MMA_F8F6F4_SSEJSI_SI_fSF_SG_NS4_17integral_constantINS4_4UMMA5MajorELSQ_0EEESR_NSO_INSP_7ScaleInELSS_0EEEST_EEEEEENS4_6LayoutINS5_IJSC_SC_SC_EEENS5_IJNSA_ILi0EEESY_SY_EEEEENS5_IJNS4_10UnderscoreES11_S11_EEEEENS4_23SM90_TMA_LOAD_MULTICASTENS4_14ComposedLayoutINS4_7SwizzleILi2ELi4ELi3EEENS4_18smem_ptr_flag_bitsILi8EEENSW_INS5_IJNSA_ILi8EEESF_EEENS5_IJSF_SC_EEEEEEEvNS4_8identityES14_S1E_vS1F_EENS_8epilogue10collective18CollectiveEpilogueINS1H_23Sm100TmaWarpSpecializedILi2ELi2ELi32ELb0ELb0EEEJSH_NS5_IJNSW_ISF_SC_EES1M_EEESI_SJ_SI_SJ_NS1H_6fusion15FusionCallbacksIS1L_NS1O_17LinearCombinationISI_fSI_fLNS_15FloatRoundStyleE2EEESH_S1N_JEEENS4_5SM1004TMEM4LOAD26SM100_TMEM_LOAD_16dp32b32xENS4_13SM90_TMA_LOADES1E_NS4_39AutoVectorizingCopyWithAssumedAlignmentILi128EEENS4_14SM90_TMA_STOREES1E_S20_S20_EEEvvEEEEvNT_6ParamsE,@"STO_CUDA_ENTRY STV_DEFAULT"
_ZN7cutlass13device_kernelINS_4gemm6kernel13GemmUniversalIN4cute5tupleIJiiiiEEENS1_10collective13CollectiveMmaINS1_35MainloopSm100TmaUmmaWarpSpecializedILi17ELi2ELi4ENS5_IJNS4_1CILi2EEESB_NSA_ILi1EEEEEEEENS5_IJNSA_ILi64EEENSA_ILi128EEESF_EEENS_12float_e5m2_tENS5_IJlSC_lEEESI_SJ_NS4_8TiledMMAINS4_8MMA_AtomIJNS4_10MMA_TraitsINS4_19SM100_MMA_F8F6F4_SSEJSI_SI_fSF_SG_NS4_17integral_constantINS4_4UMMA5MajorELSQ_0EEESR_NSO_INSP_7ScaleInELSS_0EEEST_EEEEEENS4_6LayoutINS5_IJSC_SC_SC_EEENS5_IJNSA_ILi0EEESY_SY_EEEEENS5_IJNS4_10UnderscoreES11_S11_EEEEENS4_23SM90_TMA_LOAD_MULTICASTENS4_14ComposedLayoutINS4_7SwizzleILi2ELi4ELi3EEENS4_18smem_ptr_flag_bitsILi8EEENSW_INS5_IJNSA_ILi8EEESF_EEENS5_IJSF_SC_EEEEEEEvNS4_8identityES14_S1E_vS1F_EENS_8epilogue10collective18CollectiveEpilogueINS1H_23Sm100TmaWarpSpecializedILi2ELi2ELi32ELb0ELb0EEEJSH_NS5_IJNSW_ISF_SC_EES1M_EEESI_SJ_SI_SJ_NS1H_6fusion15FusionCallbacksIS1L_NS1O_17LinearCombinationISI_fSI_fLNS_15FloatRoundStyleE2EEESH_S1N_JEEENS4_5SM1004TMEM4LOAD26SM100_TMEM_LOAD_16dp32b32xENS4_13SM90_TMA_LOADES1E_NS4_39AutoVectorizingCopyWithAssumedAlignmentILi128EEENS4_14SM90_TMA_STOREES1E_S20_S20_EEEvvEEEEvNT_6ParamsE:
[----:B------:R-:W1:Y:S01]  /*0000*/  LDC R1, c[0x0][0x37c] ;  /* 0x0000df00ff017b82 */ /* 0x000e620000000800 */
[----:B------:R-:W2:Y:S01]  /*0010*/  S2R R93, SR_TID.X ;  /* 0x00000000005d7919 */ /* 0x000ea20000002100 */
[----:B------:R-:W3:Y:S01]  /*0020*/  LDCU.64 UR8, c[0x0][0x890] ;  /* 0x00011200ff0877ac */ /* 0x000ee20008000a00 */
[----:B------:R-:W-:Y:S02]  /*0030*/  PRMT R84, RZ, 0x7610, R84 ;  /* 0x00007610ff547816 */ /* 0x000fe40000000054 */
[----:B------:R-:W-:Y:S01]  /*0040*/  ELECT P3, URZ, PT ;  /* 0x0000000000ff782f */ /* 0x000fe20003860000 */
[----:B---3--:R-:W-:-:S04]  /*0050*/  UISETP.NE.U32.AND UP0, UPT, UR8, URZ, UPT ;  /* 0x000000ff0800728c */ /* 0x008fc8000bf05070 */
[----:B------:R-:W-:Y:S01]  /*0060*/  UISETP.NE.AND.EX UP0, UPT, UR9, URZ, UPT, UP0 ;  /* 0x000000ff0900728c */ /* 0x000fe2000bf05300 */
[----:B--2---:R-:W-:-:S05]  /*0070*/  SHF.R.U32.HI R85, RZ, 0x5, R93 ;  /* 0x00000005ff557819 */ /* 0x004fca000001165d */
[----:B------:R-:W2:Y:S02]  /*0080*/  SHFL.IDX PT, R0, R85, RZ, 0x1f ;  /* 0x00001fff55007589 */ /* 0x000ea400000e0000 */
[----:B--2---:R-:W-:Y:S01]  /*0090*/  R2UR UR17, R0 ;  /* 0x00000000001172ca */ /* 0x004fe200000e0000 */
[----:B-1----:R-:W-:-:S14]  /*00a0*/  BRA.U UP0, `(.L_x_0) ;  /* 0x0000000100307547 */ /* 0x002fdc000b800000 */
[----:B------:R-:W1:Y:S02]  /*00b0*/  LDCU.64 UR4, c[0x0][0x888] ;  /* 0x00011100ff0477ac */ /* 0x000e640008000a00 */
[----:B-1----:R-:W-:-:S04]  /*00c0*/  UISETP.NE.U32.AND UP0, UPT, UR4, URZ, UPT ;  /* 0x000000ff0400728c */ /* 0x002fc8000bf05070 */
[----:B------:R-:W-:-:S09]  /*00d0*/  UISETP.NE.AND.EX UP0, UPT, UR5, URZ, UPT, UP0 ;  /* 0x000000ff0500728c */ /* 0x000fd2000bf05300 */
[----:B------:R-:W-:Y:S05]  /*00e0*/  BRA.U !UP0, `(.L_x_1) ;  /* 0x0000000108147547 */ /* 0x000fea000b800000 */
[----:B------:R-:W1:Y:S01]  /*00f0*/  LDC.64 R2, c[0x0][0x888] ;  /* 0x00022200ff027b82 */ /* 0x000e620000000a00 */
[----:B------:R-:W1:Y:S02]  /*0100*/  LDCU.64 UR4, c[0x0][0x358] ;  /* 0x00006b00ff0477ac */ /* 0x000e640008000a00 */
[----:B-1----:R1:W5:Y:S01]  /*0110*/  LDG.E R41, desc[UR4][R2.64] ;  /* 0x0000000402297981 */ /* 0x002362000c1e1900 */
[----:B------:R-:W-:Y:S01]  /*0120*/  HFMA2 R84, -RZ, RZ, 0, 5.9604644775390625e-08 ;  /* 0x00000001ff547431 */ /* 0x000fe200000001ff */
[----:B------:R-:W-:Y:S05]  /*0130*/  BRA `(.L_x_0) ;  /* 0x00000000000c7947 */ /* 0x000fea0003800000 */
.L_x_1:
[----:B------:R-:W1:Y:S01]  /*0140*/  LDCU UR4, c[0x0][0x880] ;  /* 0x00011000ff0477ac */ /* 0x000e620008000800 */
[----:B------:R-:W-:Y:S01]  /*0150*/  HFMA2 R84, -RZ, RZ, 0, 5.9604644775390625e-08 ;  /* 0x00000001ff547431 */ /* 0x000fe200000001ff */
[----:B-1----:R-:W-:-:S07]  /*0160*/  MOV R41, UR4 ;  /* 0x0000000400297c02 */ /* 0x002fce0008000f00 */
.L_x_0:
[----:B------:R-:W2:Y:S02]  /*0170*/  LDCU.64 UR4, c[0x0][0x8b0] ;  /* 0x00011600ff0477ac */ /* 0x000ea40008000a00 */
[----:B--2---:R-:W-:-:S04]  /*0180*/  UISETP.NE.U32.AND UP0, UPT, UR4, URZ, UPT ;  /* 0x000000ff0400728c */ /* 0x004fc8000bf05070 */
[----:B------:R-:W-:-:S09]  /*0190*/  UISETP.NE.AND.EX UP0, UPT, UR5, URZ, UPT, UP0 ;  /* 0x000000ff0500728c */ /* 0x000fd2000bf05300 */
[----:B------:R-:W-:Y:S05]  /*01a0*/  BRA.U UP0, `(.L_x_2) ;  /* 0x0000000100287547 */ /* 0x000fea000b800000 */
[----:B------:R-:W2:Y:S02]  /*01b0*/  LDCU.64 UR4, c[0x0][0x8a8] ;  /* 0x00011500ff0477ac */ /* 0x000ea40008000a00 */
[----:B--2---:R-:W-:-:S04]  /*01c0*/  UISETP.NE.U32.AND UP0, UPT, UR4, URZ, UPT ;  /* 0x000000ff0400728c */ /* 0x004fc8000bf05070 */
[----:B------:R-:W-:-:S09]  /*01d0*/  UISETP.NE.AND.EX UP0, UPT, UR5, URZ, UPT, UP0 ;  /* 0x000000ff0500728c */ /* 0x000fd2000bf05300 */
[----:B------:R-:W-:Y:S05]  /*01e0*/  BRA.U !UP0, `(.L_x_3) ;  /* 0x0000000108107547 */ /* 0x000fea000b800000 */
[----:B------:R-:W2:Y:S01]  /*01f0*/  LDC.64 R38, c[0x0][0x8a8] ;  /* 0x00022a00ff267b82 */ /* 0x000ea20000000a00 */
[----:B------:R-:W2:Y:S02]  /*0200*/  LDCU.64 UR4, c[0x0][0x358] ;  /* 0x00006b00ff0477ac */ /* 0x000ea40008000a00 */
[----:B--2---:R2:W5:Y:S01]  /*0210*/  LDG.E R38, desc[UR4][R38.64] ;  /* 0x0000000426267981 */ /* 0x004562000c1e1900 */
[----:B------:R-:W-:Y:S05]  /*0220*/  BRA `(.L_x_2) ;  /* 0x0000000000087947 */ /* 0x000fea0003800000 */
.L_x_3:
[----:B------:R-:W2:Y:S02]  /*0230*/  LDCU UR4, c[0x0][0x8a0] ;  /* 0x00011400ff0477ac */ /* 0x000ea40008000800 */
[----:B--2---:R-:W-:Y:S02]  /*0240*/  MOV R38, UR4 ;  /* 0x0000000400267c02 */ /* 0x004fe40008000f00 */
.L_x_2:
[----:B------:R-:W-:Y:S01]  /*0250*/  IMAD.U32 R0, RZ, RZ, UR17 ;  /* 0x00000011ff007e24 */ /* 0x000fe2000f8e00ff */
[----:B------:R-:W-:Y:S04]  /*0260*/  BSSY.RECONVERGENT B0, `(.L_x_4) ;  /* 0x000000c000007945 */ /* 0x000fe80003800200 */
[C---:B------:R-:W-:Y:S02]  /*0270*/  ISETP.NE.OR P1, PT, R0.reuse, 0x1, !P3 ;  /* 0x000000010000780c */ /* 0x040fe40005f25670 */
[----:B------:R-:W-:-:S11]  /*0280*/  ISETP.NE.OR P0, PT, R0, 0x3, !P3 ;  /* 0x000000030000780c */ /* 0x000fd60005f05670 */
[----:B------:R-:W-:Y:S05]  /*0290*/  @P1 BRA `(.L_x_5) ;  /* 0x0000000000201947 */ /* 0x000fea0003800000 */
[----:B------:R-:W3:Y:S02]  /*02a0*/  LDCU.64 UR4, c[0x0][0x348] ;  /* 0x00006900ff0477ac */ /* 0x000ee40008000a00 */
[----:B---3--:R-:W-:Y:S02]  /*02b0*/  UIADD3 UR6, UP1, UPT, UR4, 0x80, URZ ;  /* 0x0000008004067890 */ /* 0x008fe4000ff3e0ff */
[----:B------:R-:W-:Y:S02]  /*02c0*/  UIADD3 UR4, UP0, UPT, UR4, 0x180, URZ ;  /* 0x0000018004047890 */ /* 0x000fe4000ff1e0ff */
[----:B------:R-:W-:Y:S02]  /*02d0*/  UIADD3.X UR7, UPT, UPT, URZ, UR5, URZ, UP1, !UPT ;  /* 0x00000005ff077290 */ /* 0x000fe40008ffe4ff */
[----:B------:R-:W-:-:S07]  /*02e0*/  UIADD3.X UR5, UPT, UPT, URZ, UR5, URZ, UP0, !UPT ;  /* 0x00000005ff057290 */ /* 0x000fce00087fe4ff */
[----:B------:R3:W-:Y:S02]  /*02f0*/  UTMACCTL.PF [UR6] ;  /* 0x00000000060079b9 */ /* 0x0007e40008040000 */
[----:B------:R3:W-:Y:S02]  /*0300*/  UTMACCTL.PF [UR4] ;  /* 0x00000000040079b9 */ /* 0x0007e40008040000 */
[----:B---3--:R-:W-:Y:S01]  /*0310*/  NOP ;  /* 0x0000000000007918 */ /* 0x008fe20000000000 */
.L_x_5:
[----:B------:R-:W-:Y:S05]  /*0320*/  BSYNC.RECONVERGENT B0 ;  /* 0x0000000000007941 */ /* 0x000fea0003800200 */
.L_x_4:
[----:B------:R-:W-:Y:S04]  /*0330*/  BSSY.RECONVERGENT B0, `(.L_x_6) ;  /* 0x000000a000007945 */ /* 0x000fe80003800200 */
        /* <DEDUP_REMOVED lines=9> */
.L_x_7:
[----:B------:R-:W-:Y:S05]  /*03d0*/  BSYNC.RECONVERGENT B0 ;  /* 0x0000000000007941 */ /* 0x000fea0003800200 */
.L_x_6:
[----:B------:R-:W3:Y:S01]  /*03e0*/  LDCU.64 UR4, c[0x0][0x888] ;  /* 0x00011100ff0477ac */ /* 0x000ee20008000a00 */
[----:B------:R-:W-:Y:S02]  /*03f0*/  UISETP.EQ.U32.AND UP1, UPT, UR8, URZ, UPT ;  /* 0x000000ff0800728c */ /* 0x000fe4000bf22070 */
[----:B------:R-:W-:Y:S02]  /*0400*/  UPLOP3.LUT UP3, UPT, UPT, UPT, UPT, 0x80, 0x8 ;  /* 0x000000000008789c */ /* 0x000fe40003f6f070 */
[----:B---3--:R-:W-:-:S04]  /*0410*/  UISETP.NE.U32.AND UP0, UPT, UR4, URZ, UPT ;  /* 0x000000ff0400728c */ /* 0x008fc8000bf05070 */
[----:B------:R-:W-:-:S04]  /*0420*/  UISETP.NE.AND.EX UP0, UPT, UR5, URZ, UPT, UP0 ;  /* 0x000000ff0500728c */ /* 0x000fc8000bf05300 */
[----:B------:R-:W-:-:S04]  /*0430*/  UISETP.EQ.OR.EX UP2, UPT, UR9, URZ, !UP0, UP1 ;  /* 0x000000ff0900728c */ /* 0x000fc8000c742710 */
[----:B------:R-:W-:-:S06]  /*0440*/  UP2UR UR4, UPR, URZ, 0x4 ;  /* 0x00000004ff047883 */ /* 0x000fcc0008000000 */
[----:B------:R-:W-:Y:S01]  /*0450*/  MOV R86, UR4 ;  /* 0x0000000400567c02 */ /* 0x000fe20008000f00 */
[----:B------:R-:W-:Y:S06]  /*0460*/  BRA.U !UP2, `(.L_x_8) ;  /* 0x000000010a207547 */ /* 0x000fec000b800000 */
[----:B------:R-:W-:Y:S01]  /*0470*/  UISETP.NE.U32.AND UP1, UPT, UR8, URZ, UPT ;  /* 0x000000ff0800728c */ /* 0x000fe2000bf25070 */
[----:B-----5:R-:W-:Y:S01]  /*0480*/  FSETP.NEU.AND P0, PT, R41, RZ, PT ;  /* 0x000000ff2900720b */ /* 0x020fe20003f0d000 */
[----:B------:R-:W-:Y:S02]  /*0490*/  USEL UR4, URZ, 0xffffffff, UP0 ;  /* 0xffffffffff047887 */ /* 0x000fe40008000000 */
[----:B------:R-:W-:-:S10]  /*04a0*/  UISETP.NE.AND.EX UP1, UPT, UR9, URZ, UPT, UP1 ;  /* 0x000000ff0900728c */ /* 0x000fd4000bf25310 */
[----:B------:R-:W-:Y:S01]  /*04b0*/  VOTEU.ANY UP0, P0 ;  /* 0x0000000000ff7886 */ /* 0x000fe20000000100 */
[----:B------:R-:W-:-:S04]  /*04c0*/  @!UP1 USEL UR4, URZ, 0xffffffff, UP0 ;  /* 0xffffffffff049887 */ /* 0x000fc80008000000 */
[----:B------:R-:W-:-:S04]  /*04d0*/  ULOP3.LUT UR4, UR4, 0x1, URZ, 0xc0, !UPT ;  /* 0x0000000104047892 */ /* 0x000fc8000f8ec0ff */
[----:B------:R-:W-:-:S11]  /*04e0*/  UISETP.NE.U32.AND UP3, UPT, UR4, 0x1, UPT ;  /* 0x000000010400788c */ /* 0x000fd6000bf65070 */
.L_x_8:
[----:B-1----:R-:W1:Y:S01]  /*04f0*/  SHFL.IDX PT, R2, R85, RZ, 0x1f ;  /* 0x00001fff55027589 */ /* 0x002e6200000e0000 */
[----:B------:R-:W-:-:S04]  /*0500*/  UISETP.NE.AND UP0, UPT, UR17, 0x2, UPT ;  /* 0x000000021100788c */ /* 0x000fc8000bf05270 */
[----:B------:R-:W-:Y:S01]  /*0510*/  USEL UR38, URZ, 0x1, UP0 ;  /* 0x00000001ff267887 */ /* 0x000fe20008000000 */
[----:B-1----:R-:W-:-:S13]  /*0520*/  ISETP.NE.AND P0, PT, R2, RZ, PT ;  /* 0x000000ff0200720c */ /* 0x002fda0003f05270 */
[----:B------:R-:W-:Y:S05]  /*0530*/  @P0 BRA `(.L_x_9) ;  /* 0x0000000000cc0947 */ /* 0x000fea0003800000 */
[----:B------:R-:W-:Y:S01]  /*0540*/  ELECT P0, URZ, PT ;  /* 0x0000000000ff782f */ /* 0x000fe20003800000 */
[----:B------:R-:W-:-:S12]  /*0550*/  BSSY.RECONVERGENT B0, `(.L_x_9) ;  /* 0x0000031000007945 */ /* 0x000fd80003800200 */
[----:B------:R-:W-:Y:S05]  /*0560*/  @!P0 BRA `(.L_x_10) ;  /* 0x0000000000bc8947 */ /* 0x000fea0003800000 */
[----:B------:R-:W1:Y:S01]  /*0570*/  S2UR UR4, SR_CgaCtaId ;  /* 0x00000000000479c3 */ /* 0x000e620000008800 */
[----:B------:R-:W-:Y:S01]  /*0580*/  UMOV UR5, 0x400 ;  /* 0x0000040000057882 */ /* 0x000fe20000000000 */
[----:B------:R-:W-:Y:S01]  /*0590*/  UMOV UR8, 0x1 ;  /* 0x0000000100087882 */ /* 0x000fe20000000000 */
[----:B------:R-:W-:Y:S01]  /*05a0*/  UMOV UR6, 0x3 ;  /* 0x0000000300067882 */ /* 0x000fe20000000000 */
[----:B------:R-:W-:-:S04]  /*05b0*/  UIADD3 UR8, UPT, UPT, -UR8, 0x100000, URZ ;  /* 0x0010000008087890 */ /* 0x000fc8000fffe1ff */
[----:B------:R-:W-:Y:S02]  /*05c0*/  USHF.L.U32 UR9, UR8, 0xb, URZ ;  /* 0x0000000b08097899 */ /* 0x000fe400080006ff */
[----:B------:R-:W-:Y:S02]  /*05d0*/  USHF.L.U32 UR8, UR8, 0x1, URZ ;  /* 0x0000000108087899 */ /* 0x000fe400080006ff */
[----:B------:R-:W-:-:S04]  /*05e0*/  UIADD3 UR6, UPT, UPT, -UR6, 0x100000, URZ ;  /* 0x0010000006067890 */ /* 0x000fc8000fffe1ff */
[----:B------:R-:W-:Y:S02]  /*05f0*/  USHF.L.U32 UR7, UR6, 0xb, URZ ;  /* 0x0000000b06077899 */ /* 0x000fe400080006ff */
[----:B------:R-:W-:Y:S02]  /*0600*/  USHF.L.U32 UR6, UR6, 0x1, URZ ;  /* 0x0000000106067899 */ /* 0x000fe400080006ff */
[----:B-1----:R-:W-:Y:S01]  /*0610*/  ULEA UR4, UR4, UR5, 0x18 ;  /* 0x0000000504047291 */ /* 0x002fe2000f8ec0ff */
[----:B------:R-:W1:Y:S11]  /*0620*/  FENCE.VIEW.ASYNC.S ;  /* 0x00000000000073c6 */ /* 0x000e760000000000 */
[----:B-1----:R1:W3:Y:S01]  /*0630*/  SYNCS.EXCH.64 URZ, [UR4], UR8 ;  /* 0x0000000804ff75b2 */ /* 0x0022e20008000100 */
[----:B------:R1:W4:Y:S01]  /*0640*/  SYNCS.EXCH.64 URZ, [UR4+0x88], UR6 ;  /* 0x0000880604ff75b2 */ /* 0x0003220008000100 */
[----:B------:R1:W1:Y:S01]  /*0650*/  SYNCS.EXCH.64 URZ, [UR4+0x8], UR8 ;  /* 0x0000080804ff75b2 */ /* 0x0002620008000100 */
        /* <DEDUP_REMOVED lines=31> */
[----:B---34-:R-:W-:Y:S01]  /*0850*/  NOP ;  /* 0x0000000000007918 */ /* 0x018fe20000000000 */
.L_x_10:
[----:B-1----:R-:W-:Y:S05]  /*0860*/  BSYNC.RECONVERGENT B0 ;  /* 0x0000000000007941 */ /* 0x002fea0003800200 */
.L_x_9:
[----:B------:R-:W1:Y:S01]  /*0870*/  SHFL.IDX PT, R2, R85, RZ, 0x1f ;  /* 0x00001fff55027589 */ /* 0x000e6200000e0000 */
[----:B------:R-:W-:Y:S01]  /*0880*/  NOP ;  /* 0x0000000000007918 */ /* 0x000fe20000000000 */
[----:B-1----:R-:W-:-:S13]  /*0890*/  ISETP.NE.AND P0, PT, R2, 0x1, PT ;  /* 0x000000010200780c */ /* 0x002fda0003f05270 */
[----:B------:R-:W-:Y:S05]  /*08a0*/  @P0 BRA `(.L_x_11) ;  /* 0x0000000000480947 */ /* 0x000fea0003800000 */
        /* <DEDUP_REMOVED lines=9> */
[----:B------:R-:W-:Y:S01]  /*0940*/  USHF.L.U32 UR6, UR6, 0x1, URZ ;  /* 0x0000000106067899 */ /* 0x000fe200080006ff */
[----:B------:R-:W-:Y:S01]  /*0950*/  ELECT P0, URZ, PT ;  /* 0x0000000000ff782f */ /* 0x000fe20003800000 */
[----:B-1----:R-:W-:Y:S01]  /*0960*/  ULEA UR4, UR4, UR5, 0x18 ;  /* 0x0000000504047291 */ /* 0x002fe2000f8ec0ff */
[----:B------:R-:W1:Y:S11]  /*0970*/  FENCE.VIEW.ASYNC.S ;  /* 0x00000000000073c6 */ /* 0x000e760000000000 */
[----:B-1----:R1:W3:Y:S01]  /*0980*/  SYNCS.EXCH.64 URZ, [UR4+0x110], UR8 ;  /* 0x0001100804ff75b2 */ /* 0x0022e20008000100 */
[----:B------:R1:W4:Y:S01]  /*0990*/  SYNCS.EXCH.64 URZ, [UR4+0x120], UR6 ;  /* 0x0001200604ff75b2 */ /* 0x0003220008000100 */
[----:B------:R1:W1:Y:S01]  /*09a0*/  SYNCS.EXCH.64 URZ, [UR4+0x118], UR8 ;  /* 0x0001180804ff75b2 */ /* 0x0002620008000100 */
[----:B------:R1:W1:Y:S01]  /*09b0*/  SYNCS.EXCH.64 URZ, [UR4+0x128], UR6 ;  /* 0x0001280604ff75b2 */ /* 0x0002620008000100 */
[----:B------:R-:W-:Y:S01]  /*09c0*/  NOP ;  /* 0x0000000000007918 */ /* 0x000fe20000000000 */
.L_x_11:
[----:B------:R-:W2:Y:S01]  /*09d0*/  SHFL.IDX PT, R2, R85, RZ, 0x1f ;  /* 0x00001fff55027589 */ /* 0x000ea200000e0000 */
[----:B------:R-:W-:Y:S01]  /*09e0*/  NOP ;  /* 0x0000000000007918 */ /* 0x000fe20000000000 */
[----:B--2---:R-:W-:-:S13]  /*09f0*/  ISETP.NE.AND P0, PT, R2, 0x3, PT ;  /* 0x000000030200780c */ /* 0x004fda0003f05270 */
[----:B------:R-:W-:Y:S05]  /*0a00*/  @P0 BRA `(.L_x_12) ;  /* 0x0000000000300947 */ /* 0x000fea0003800000 */
[----:B-1----:R-:W1:Y:S01]  /*0a10*/  S2UR UR6, SR_CgaCtaId ;  /* 0x00000000000679c3 */ /* 0x002e620000008800 */
[----:B------:R-:W-:Y:S01]  /*0a20*/  UMOV UR4, 0x400 ;  /* 0x0000040000047882 */ /* 0x000fe20000000000 */
[----:B------:R-:W-:Y:S01]  /*0a30*/  UMOV UR5, 0x20 ;  /* 0x0000002000057882 */ /* 0x000fe20000000000 */
[----:B------:R-:W-:Y:S01]  /*0a40*/  ELECT P0, URZ, PT ;  /* 0x0000000000ff782f */ /* 0x000fe20003800000 */
[----:B-1----:R-:W-:Y:S02]  /*0a50*/  ULEA UR6, UR6, UR4, 0x18 ;  /* 0x0000000406067291 */ /* 0x002fe4000f8ec0ff */
[----:B------:R-:W-:-:S04]  /*0a60*/  UIADD3 UR4, UPT, UPT, -UR5, 0x100000, URZ ;  /* 0x0010000005047890 */ /* 0x000fc8000fffe1ff */
[----:B------:R-:W-:Y:S02]  /*0a70*/  USHF.L.U32 UR5, UR4, 0xb, URZ ;  /* 0x0000000b04057899 */ /* 0x000fe400080006ff */
[----:B------:R-:W-:Y:S01]  /*0a80*/  USHF.L.U32 UR4, UR4, 0x1, URZ ;  /* 0x0000000104047899 */ /* 0x000fe200080006ff */
[----:B------:R-:W1:Y:S11]  /*0a90*/  FENCE.VIEW.ASYNC.S ;  /* 0x00000000000073c6 */ /* 0x000e760000000000 */
[----:B-1----:R2:W1:Y:S01]  /*0aa0*/  SYNCS.EXCH.64 URZ, [UR6+0x130], UR4 ;  /* 0x0001300406ff75b2 */ /* 0x0024620008000100 */
[----:B------:R2:W1:Y:S02]  /*0ab0*/  SYNCS.EXCH.64 URZ, [UR6+0x138], UR4 ;  /* 0x0001380406ff75b2 */ /* 0x0004640008000100 */
[----:B--2---:R-:W-:Y:S01]  /*0ac0*/  NOP ;  /* 0x0000000000007918 */ /* 0x004fe20000000000 */
.L_x_12:
[----:B------:R-:W2:Y:S01]  /*0ad0*/  SHFL.IDX PT, R2, R85, RZ, 0x1f ;  /* 0x00001fff55027589 */ /* 0x000ea200000e0000 */
[----:B------:R-:W-:Y:S01]  /*0ae0*/  NOP ;  /* 0x0000000000007918 */ /* 0x000fe20000000000 */
[----:B--2---:R-:W-:-:S13]  /*0af0*/  ISETP.NE.AND P0, PT, R2, 0x4, PT ;  /* 0x000000040200780c */ /* 0x004fda0003f05270 */
[----:B------:R-:W-:Y:S05]  /*0b00*/  @P0 BRA `(.L_x_13) ;  /* 0x00000000004c0947 */ /* 0x000fea0003800000 */
[----:B-1----:R-:W1:Y:S01]  /*0b10*/  S2UR UR6, SR_CgaCtaId ;  /* 0x00000000000679c3 */ /* 0x002e620000008800 */
[----:B------:R-:W-:Y:S01]  /*0b20*/  UMOV UR4, 0x3a0 ;  /* 0x000003a000047882 */ /* 0x000fe20000000000 */
[----:B------:R-:W-:Y:S01]  /*0b30*/  UMOV UR5, 0x400 ;  /* 0x0000040000057882 */ /* 0x000fe20000000000 */
[----:B------:R-:W-:Y:S01]  /*0b40*/  USEL UR4, UR4, 0x320, UP3 ;  /* 0x0000032004047887 */ /* 0x000fe20009800000 */
[----:B------:R-:W-:Y:S01]  /*0b50*/  UMOV UR8, 0x1 ;  /* 0x0000000100087882 */ /* 0x000fe20000000000 */
[----:B------:R-:W-:Y:S01]  /*0b60*/  ELECT P0, URZ, PT ;  /* 0x0000000000ff782f */ /* 0x000fe20003800000 */
[----:B------:R-:W-:-:S04]  /*0b70*/  UIADD3 UR8, UPT, UPT, -UR8, 0x100000, URZ ;  /* 0x0010000008087890 */ /* 0x000fc8000fffe1ff */
[----:B------:R-:W-:Y:S02]  /*0b80*/  USHF.L.U32 UR9, UR8, 0xb, URZ ;  /* 0x0000000b08097899 */ /* 0x000fe400080006ff */
[----:B------:R-:W-:Y:S02]  /*0b90*/  USHF.L.U32 UR8, UR8, 0x1, URZ ;  /* 0x0000000108087899 */ /* 0x000fe400080006ff */
[----:B-1----:R-:W-:Y:S02]  /*0ba0*/  ULEA UR6, UR6, UR5, 0x18 ;  /* 0x0000000506067291 */ /* 0x002fe4000f8ec0ff */
[----:B------:R-:W-:-:S04]  /*0bb0*/  UIADD3 UR4, UPT, UPT, -UR4, 0x100000, URZ ;  /* 0x0010000004047890 */ /* 0x000fc8000fffe1ff */
[----:B------:R-:W-:Y:S02]  /*0bc0*/  USHF.L.U32 UR5, UR4, 0xb, URZ ;  /* 0x0000000b04057899 */ /* 0x000fe400080006ff */
[----:B------:R-:W-:Y:S01]  /*0bd0*/  USHF.L.U32 UR4, UR4, 0x1, URZ ;  /* 0x0000000104047899 */ /* 0x000fe200080006ff */
[----:B------:R-:W1:Y:S03]  /*0be0*/  FENCE.VIEW.ASYNC.S ;  /* 0x00000000000073c6 */ /* 0x000e660000000000 */
[----:B-1----:R2:W1:Y:S08]  /*0bf0*/  SYNCS.EXCH.64 URZ, [UR6+0x140], UR8 ;  /* 0x0001400806ff75b2 */ /* 0x0024700008000100 */
[----:B------:R2:W1:Y:S01]  /*0c00*/  SYNCS.EXCH.64 URZ, [UR6+0x150], UR4 ;  /* 0x0001500406ff75b2 */ /* 0x0004620008000100 */
[----:B------:R2:W1:Y:S01]  /*0c10*/  SYNCS.EXCH.64 URZ, [UR6+0x148], UR8 ;  /* 0x0001480806ff75b2 */ /* 0x0004620008000100 */
[----:B------:R2:W1:Y:S02]  /*0c20*/  SYNCS.EXCH.64 URZ, [UR6+0x158], UR4 ;  /* 0x0001580406ff75b2 */ /* 0x0004640008000100 */
[----:B--2---:R-:W-:Y:S01]  /*0c30*/  NOP ;  /* 0x0000000000007918 */ /* 0x004fe20000000000 */
.L_x_13:
[----:B------:R-:W2:Y:S01]  /*0c40*/  SHFL.IDX PT, R2, R85, RZ, 0x1f ;  /* 0x00001fff55027589 */ /* 0x000ea200000e0000 */
[----:B------:R-:W-:Y:S01]  /*0c50*/  NOP ;  /* 0x0000000000007918 */ /* 0x000fe20000000000 */
[----:B--2---:R-:W-:-:S13]  /*0c60*/  ISETP.NE.AND P0, PT, R2, 0x5, PT ;  /* 0x000000050200780c */ /* 0x004fda0003f05270 */
[----:B------:R-:W-:Y:S05]  /*0c70*/  @P0 BRA `(.L_x_14) ;  /* 0x0000000000580947 */ /* 0x000fea0003800000 */
[----:B-1----:R-:W1:Y:S01]  /*0c80*/  S2UR UR4, SR_CgaCtaId ;  /* 0x00000000000479c3 */ /* 0x002e620000008800 */
        /* <DEDUP_REMOVED lines=12> */
[----:B-1----:R2:W1:Y:S01]  /*0d50*/  SYNCS.EXCH.64 URZ, [UR4+0x160], UR8 ;  /* 0x0001600804ff75b2 */ /* 0x0024620008000100 */
[----:B------:R2:W1:Y:S01]  /*0d60*/  SYNCS.EXCH.64 URZ, [UR4+0x180], UR6 ;  /* 0x0001800604ff75b2 */ /* 0x0004620008000100 */
[----:B------:R2:W1:Y:S01]  /*0d70*/  SYNCS.EXCH.64 URZ, [UR4+0x168], UR8 ;  /* 0x0001680804ff75b2 */ /* 0x0004620008000100 */
[----:B------:R2:W1:Y:S01]  /*0d80*/  SYNCS.EXCH.64 URZ, [UR4+0x188], UR6 ;  /* 0x0001880604ff75b2 */ /* 0x0004620008000100 */
[----:B------:R2:W1:Y:S01]  /*0d90*/  SYNCS.EXCH.64 URZ, [UR4+0x170], UR8 ;  /* 0x0001700804ff75b2 */ /* 0x0004620008000100 */
[----:B------:R2:W1:Y:S01]  /*0da0*/  SYNCS.EXCH.64 URZ, [UR4+0x190], UR6 ;  /* 0x0001900604ff75b2 */ /* 0x0004620008000100 */
[----:B------:R2:W1:Y:S01]  /*0db0*/  SYNCS.EXCH.64 URZ, [UR4+0x178], UR8 ;  /* 0x0001780804ff75b2 */ /* 0x0004620008000100 */
[----:B------:R2:W1:Y:S02]  /*0dc0*/  SYNCS.EXCH.64 URZ, [UR4+0x198], UR6 ;  /* 0x0001980604ff75b2 */ /* 0x0004640008000100 */
[----:B--2---:R-:W-:Y:S01]  /*0dd0*/  NOP ;  /* 0x0000000000007918 */ /* 0x004fe20000000000 */
.L_x_14:
[----:B------:R-:W2:Y:S01]  /*0de0*/  SHFL.IDX PT, R2, R85, RZ, 0x1f ;  /* 0x00001fff55027589 */ /* 0x000ea200000e0000 */
[----:B------:R-:W-:Y:S01]  /*0df0*/  NOP ;  /* 0x0000000000007918 */ /* 0x000fe20000000000 */
[----:B--2---:R-:W-:-:S13]  /*0e00*/  ISETP.NE.AND P0, PT, R2, 0x3, PT ;  /* 0x000000030200780c */ /* 0x004fda0003f05270 */
[----:B------:R-:W-:Y:S05]  /*0e10*/  @P0 BRA `(.L_x_15) ;  /* 0x0000000000380947 */ /* 0x000fea0003800000 */
[----:B------:R-:W2:Y:S01]  /*0e20*/  S2UR UR5, SR_CgaCtaId ;  /* 0x00000000000579c3 */ /* 0x000ea20000008800 */
[----:B-1----:R-:W-:Y:S01]  /*0e30*/  UMOV UR4, 0x400 ;  /* 0x0000040000047882 */ /* 0x002fe20000000000 */
[----:B------:R-:W-:Y:S01]  /*0e40*/  UMOV UR6, 0x20 ;  /* 0x0000002000067882 */ /* 0x000fe20000000000 */
[----:B------:R-:W-:Y:S01]  /*0e50*/  ELECT P0, URZ, PT ;  /* 0x0000000000ff782f */ /* 0x000fe20003800000 */
[----:B------:R-:W-:-:S04]  /*0e60*/  UIADD3 UR6, UPT, UPT, -UR6, 0x100000, URZ ;  /* 0x0010000006067890 */ /* 0x000fc8000fffe1ff */
[----:B------:R-:W-:Y:S02]  /*0e70*/  USHF.L.U32 UR7, UR6, 0xb, URZ ;  /* 0x0000000b06077899 */ /* 0x000fe400080006ff */
[----:B------:R-:W-:Y:S02]  /*0e80*/  USHF.L.U32 UR6, UR6, 0x1, URZ ;  /* 0x0000000106067899 */ /* 0x000fe400080006ff */
[----:B--2---:R-:W-:Y:S01]  /*0e90*/  ULEA UR4, UR5, UR4, 0x18 ;  /* 0x0000000405047291 */ /* 0x004fe2000f8ec0ff */
[----:B------:R-:W1:Y:S11]  /*0ea0*/  FENCE.VIEW.ASYNC.S ;  /* 0x00000000000073c6 */ /* 0x000e760000000000 */
[----:B-1----:R2:W1:Y:S01]  /*0eb0*/  SYNCS.EXCH.64 URZ, [UR4+0x1a0], UR6 ;  /* 0x0001a00604ff75b2 */ /* 0x0024620008000100 */
[----:B------:R2:W1:Y:S01]  /*0ec0*/  SYNCS.EXCH.64 URZ, [UR4+0x1b0], UR6 ;  /* 0x0001b00604ff75b2 */ /* 0x0004620008000100 */
[----:B------:R2:W1:Y:S01]  /*0ed0*/  SYNCS.EXCH.64 URZ, [UR4+0x1a8], UR6 ;  /* 0x0001a80604ff75b2 */ /* 0x0004620008000100 */
[----:B------:R2:W1:Y:S02]  /*0ee0*/  SYNCS.EXCH.64 URZ, [UR4+0x1b8], UR6 ;  /* 0x0001b80604ff75b2 */ /* 0x0004640008000100 */
[----:B--2---:R-:W-:Y:S01]  /*0ef0*/  NOP ;  /* 0x0000000000007918 */ /* 0x004fe20000000000 */
.L_x_15:
[----:B-1----:R-:W1:Y:S01]  /*0f00*/  LDCU UR4, c[0x0][0x36c] ;  /* 0x00006d80ff0477ac */ /* 0x002e620008000800 */
[----:B------:R-:W-:Y:S01]  /*0f10*/  ISETP.NE.OR P3, PT, R0, 0x2, !P3 ;  /* 0x000000020000780c */ /* 0x000fe20005f65670 */
[----:B------:R-:W-:Y:S01]  /*0f20*/  NOP ;  /* 0x0000000000007918 */ /* 0x000fe20000000000 */
[----:B------:R-:W-:Y:S01]  /*0f30*/  LOP3.LUT R0, R93, 0x1f, RZ, 0xc0, !PT ;  /* 0x0000001f5d007812 */ /* 0x000fe200078ec0ff */
[----:B------:R-:W-:Y:S02]  /*0f40*/  UISETP.NE.AND UP4, UPT, UR17, URZ, UPT ;  /* 0x000000ff1100728c */ /* 0x000fe4000bf85270 */
[----:B-1----:R-:W-:-:S09]  /*0f50*/  UISETP.EQ.U32.AND UP5, UPT, UR4, 0x1, UPT ;  /* 0x000000010400788c */ /* 0x002fd2000bfa2070 */
[----:B------:R-:W-:Y:S05]  /*0f60*/  BRA.U !UP5, `(.L_x_16) ;  /* 0x000000010d087547 */ /* 0x000fea000b800000 */
[----:B---34-:R-:W-:Y:S01]  /*0f70*/  UCGABAR_ARV ;  /* 0x00000000000079c7 */ /* 0x018fe20008000000 */
[----:B------:R-:W-:Y:S05]  /*0f80*/  BRA `(.L_x_17) ;  /* 0x0000000000047947 */ /* 0x000fea0003800000 */
.L_x_16:
[----:B---34-:R-:W-:Y:S01]  /*0f90*/  NOP ;  /* 0x0000000000007918 */ /* 0x018fe20000000000 */
.L_x_17:
[----:B------:R-:W1:Y:S01]  /*0fa0*/  S2UR UR16, SR_CTAID.X ;  /* 0x00000000001079c3 */ /* 0x000e620000002500 */
[----:B------:R-:W-:-:S05]  /*0fb0*/  CS2R.32 R3, SR_CgaSize ;  /* 0x0000000000037805 */ /* 0x000fca0000008a00 */
[----:B------:R-:W-:-:S05]  /*0fc0*/  IMAD R3, R3, -0xa0, RZ ;  /* 0xffffff6003037824 */ /* 0x000fca00078e02ff */
[----:B------:R-:W-:-:S14]  /*0fd0*/  R2UR UR5, R3 ;  /* 0x00000000030572ca */ /* 0x000fdc00000e0000 */
[----:B------:R-:W2:Y:S01]  /*0fe0*/  LDCU UR5, c[0x0][UR5+0x2b0] ;  /* 0x00005600050577ac */ /* 0x000ea20008000800 */
[----:B------:R-:W-:-:S05]  /*0ff0*/  CS2R.32 R3, SR_CgaSize ;  /* 0x0000000000037805 */ /* 0x000fca0000008a00 */
[----:B------:R-:W-:-:S05]  /*1000*/  IMAD R3, R3, -0xa0, RZ ;  /* 0xffffff6003037824 */ /* 0x000fca00078e02ff */
[----:B------:R-:W-:-:S14]  /*1010*/  R2UR UR4, R3 ;  /* 0x00000000030472ca */ /* 0x000fdc00000e0000 */
[----:B------:R-:W3:Y:S01]  /*1020*/  LDCU UR4, c[0x0][UR4+0x2b4] ;  /* 0x00005680040477ac */ /* 0x000ee20008000800 */
[----:B------:R-:W4:Y:S01]  /*1030*/  S2UR UR20, SR_CTAID.Y ;  /* 0x00000000001479c3 */ /* 0x000f220000002600 */
[----:B------:R-:W-:-:S05]  /*1040*/  CS2R.32 R3, SR_CgaSize ;  /* 0x0000000000037805 */ /* 0x000fca0000008a00 */
[----:B------:R-:W-:-:S05]  /*1050*/  IMAD R3, R3, -0xa0, RZ ;  /* 0xffffff6003037824 */ /* 0x000fca00078e02ff */
[----:B------:R-:W-:-:S14]  /*1060*/  R2UR UR59, R3 ;  /* 0x00000000033b72ca */ /* 0x000fdc00000e0000 */
[----:B------:R-:W3:Y:S01]  /*1070*/  LDCU UR59, c[0x0][UR59+0x2a0] ;  /* 0x000054003b3b77ac */ /* 0x000ee20008000800 */
[----:B------:R-:W-:-:S05]  /*1080*/  CS2R.32 R3, SR_CgaSize ;  /* 0x0000000000037805 */ /* 0x000fca0000008a00 */
[----:B------:R-:W-:-:S05]  /*1090*/  IMAD R3, R3, -0xa0, RZ ;  /* 0xffffff6003037824 */ /* 0x000fca00078e02ff */
[----:B------:R-:W-:-:S14]  /*10a0*/  R2UR UR62, R3 ;  /* 0x00000000033e72ca */ /* 0x000fdc00000e0000 */
[----:B------:R-:W3:Y:S01]  /*10b0*/  LDCU UR62, c[0x0][UR62+0x2a4] ;  /* 0x000054803e3e77ac */ /* 0x000ee20008000800 */
[----:B------:R-:W3:Y:S01]  /*10c0*/  S2UR UR7, SR_CgaCtaId ;  /* 0x00000000000779c3 */ /* 0x000ee20000008800 */
[----:B------:R-:W3:Y:S01]  /*10d0*/  LDCU UR21, c[0x0][0xb24] ;  /* 0x00016480ff1577ac */ /* 0x000ee20008000800 */
[----:B------:R-:W3:Y:S01]  /*10e0*/  LDCU UR42, c[0x0][0xb24] ;  /* 0x00016480ff2a77ac */ /* 0x000ee20008000800 */
[----:B-1----:R-:W-:Y:S01]  /*10f0*/  I2FP.F32.U32 R3, UR16 ;  /* 0x0000001000037c45 */ /* 0x002fe20008201000 */
[----:B------:R-:W1:Y:S04]  /*1100*/  LDCU UR29, c[0x0][0xb30] ;  /* 0x00016600ff1d77ac */ /* 0x000e680008000800 */
[----:B--2---:R-:W-:Y:S01]  /*1110*/  FMUL R3, R3, UR5 ;  /* 0x0000000503037c20 */ /* 0x004fe20008400000 */
[----:B------:R-:W-:Y:S01]  /*1120*/  UMOV UR34, 0x5 ;  /* 0x0000000500227882 */ /* 0x000fe20000000000 */
[----:B----4-:R-:W-:-:S04]  /*1130*/  I2FP.F32.U32 R2, UR20 ;  /* 0x0000001400027c45 */ /* 0x010fc80008201000 */
[----:B------:R-:W2:Y:S01]  /*1140*/  F2I.U32.TRUNC.NTZ R3, R3 ;  /* 0x0000000300037305 */ /* 0x000ea2000020f000 */
[----:B---3--:R-:W-:Y:S01]  /*1150*/  FMUL R2, R2, UR4 ;  /* 0x0000000402027c20 */ /* 0x008fe20008400000 */
[----:B------:R-:W-:Y:S02]  /*1160*/  ULOP3.LUT UR5, UR7, 0x2, URZ, 0xc0, !UPT ;  /* 0x0000000207057892 */ /* 0x000fe4000f8ec0ff */
[----:B------:R-:W-:-:S04]  /*1170*/  ULOP3.LUT UR49, UR7, 0x1, URZ, 0xc0, !UPT ;  /* 0x0000000107317892 */ /* 0x000fc8000f8ec0ff */
[----:B------:R-:W3:Y:S01]  /*1180*/  F2I.U32.TRUNC.NTZ R2, R2 ;  /* 0x0000000200027305 */ /* 0x000ee2000020f000 */
[----:B------:R-:W-:Y:S02]  /*1190*/  UISETP.GT.U32.AND UP0, UPT, UR5, 0xffff, UPT ;  /* 0x0000ffff0500788c */ /* 0x000fe4000bf04070 */
[----:B------:R-:W-:Y:S02]  /*11a0*/  UISETP.GT.U32.AND UP1, UPT, UR49, 0xffff, UPT ;  /* 0x0000ffff3100788c */ /* 0x000fe4000bf24070 */
[----:B------:R-:W-:Y:S01]  /*11b0*/  USEL UR26, UR5, 0xffff, !UP0 ;  /* 0x0000ffff051a7887 */ /* 0x000fe2000c000000 */
[----:B--2---:R-:W-:Y:S01]  /*11c0*/  R2UR UR4, R3 ;  /* 0x00000000030472ca */ /* 0x004fe200000e0000 */
[----:B------:R-:W-:Y:S02]  /*11d0*/  USHF.R.U32.HI UR32, URZ, 0x1, UR7 ;  /* 0x00000001ff207899 */ /* 0x000fe40008011607 */
[----:B------:R-:W-:Y:S02]  /*11e0*/  USHF.L.U32 UR31, UR7, 0xa, URZ ;  /* 0x0000000a071f7899 */ /* 0x000fe400080006ff */
[----:B------:R-:W-:-:S02]  /*11f0*/  USHF.L.U32 UR30, UR7, 0xc, URZ ;  /* 0x0000000c071e7899 */ /* 0x000fc400080006ff */
[----:B------:R-:W-:Y:S01]  /*1200*/  USEL UR27, UR49, 0xffff, !UP1 ;  /* 0x0000ffff311b7887 */ /* 0x000fe2000c800000 */
[----:B---3--:R-:W-:Y:S02]  /*1210*/  R2UR UR6, R2 ;  /* 0x00000000020672ca */ /* 0x008fe400000e0000 */
[----:B------:R-:W-:-:S03]  /*1220*/  PRMT R2, RZ, 0x7610, R2 ;  /* 0x00007610ff027816 */ /* 0x000fc60000000002 */
[----:B------:R-:W-:-:S04]  /*1230*/  UIADD3 UR5, UPT, UPT, -UR4, URZ, URZ ;  /* 0x000000ff04057290 */ /* 0x000fc8000fffe1ff */
[----:B------:R-:W-:-:S04]  /*1240*/  UIMAD UR59, UR59, UR5, UR16 ;  /* 0x000000053b3b72a4 */ /* 0x000fc8000f8e0210 */
[----:B------:R-:W-:-:S04]  /*1250*/  UIADD3 UR4, UPT, UPT, -UR6, URZ, URZ ;  /* 0x000000ff06047290 */ /* 0x000fc8000fffe1ff */
[----:B------:R-:W-:Y:S01]  /*1260*/  UIMAD UR62, UR62, UR4, UR20 ;  /* 0x000000043e3e72a4 */ /* 0x000fe2000f8e0214 */
[----:B-1----:R-:W-:Y:S11]  /*1270*/  BRA.U UP4, `(.L_x_18) ;  /* 0x00000001043c7547 */ /* 0x002ff6000b800000 */
[----:B------:R-:W-:Y:S02]  /*1280*/  UISETP.NE.AND UP0, UPT, UR62, URZ, UPT ;  /* 0x000000ff3e00728c */ /* 0x000fe4000bf05270 */
[----:B------:R-:W-:Y:S02]  /*1290*/  UISETP.NE.AND UP1, UPT, UR62, 0x1, UPT ;  /* 0x000000013e00788c */ /* 0x000fe4000bf25270 */
[----:B------:R-:W-:Y:S02]  /*12a0*/  UISETP.NE.AND UP2, UPT, UR59, URZ, UP0 ;  /* 0x000000ff3b00728c */ /* 0x000fe40008745270 */
[----:B------:R-:W-:Y:S02]  /*12b0*/  USEL UR4, URZ, 0x2, UP0 ;  /* 0x00000002ff047887 */ /* 0x000fe40008000000 */
[----:B------:R-:W-:Y:S02]  /*12c0*/  USEL UR8, URZ, 0x1, UP2 ;  /* 0x00000001ff087887 */ /* 0x000fe40009000000 */
[----:B------:R-:W-:-:S02]  /*12d0*/  UISETP.NE.AND UP2, UPT, UR59, URZ, UPT ;  /* 0x000000ff3b00728c */ /* 0x000fc4000bf45270 */
[----:B------:R-:W-:Y:S02]  /*12e0*/  USEL UR5, URZ, 0x4, UP1 ;  /* 0x00000004ff057887 */ /* 0x000fe40008800000 */
[----:B------:R-:W-:Y:S02]  /*12f0*/  UISETP.NE.AND UP0, UPT, UR59, 0x1, UPT ;  /* 0x000000013b00788c */ /* 0x000fe4000bf05270 */
[----:B------:R-:W-:Y:S02]  /*1300*/  USEL UR6, URZ, 0x8, UP1 ;  /* 0x00000008ff067887 */ /* 0x000fe40008800000 */
[----:B------:R-:W-:Y:S02]  /*1310*/  USEL UR7, UR5, 0x4, UP2 ;  /* 0x0000000405077887 */ /* 0x000fe40009000000 */
[----:B------:R-:W-:Y:S02]  /*1320*/  USEL UR4, UR4, 0x2, UP0 ;  /* 0x0000000204047887 */ /* 0x000fe40008000000 */
[----:B------:R-:W-:-:S02]  /*1330*/  USEL UR5, UR6, 0x8, UP0 ;  /* 0x0000000806057887 */ /* 0x000fc40008000000 */
[----:B------:R-:W-:-:S04]  /*1340*/  UIADD3 UR4, UPT, UPT, UR4, UR7, UR8 ;  /* 0x0000000704047290 */ /* 0x000fc8000fffe008 */
[----:B------:R-:W-:-:S06]  /*1350*/  UIADD3 UR4, UPT, UPT, UR4, UR5, URZ ;  /* 0x0000000504047290 */ /* 0x000fcc000fffe0ff */
[----:B------:R-:W-:-:S07]  /*1360*/  MOV R2, UR4 ;  /* 0x0000000400027c02 */ /* 0x000fce0008000f00 */
.L_x_18:
[----:B------:R-:W1:Y:S01]  /*1370*/  S2UR UR36, SR_CTAID.Z ;  /* 0x00000000002479c3 */ /* 0x000e620000002700 */
[----:B------:R-:W-:Y:S01]  /*1380*/  UISETP.GE.AND UP0, UPT, UR21, 0x1, UPT ;  /* 0x000000011500788c */ /* 0x000fe2000bf06270 */
[----:B------:R-:W-:-:S08]  /*1390*/  UMOV UR33, 0x3 ;  /* 0x0000000300217882 */ /* 0x000fd00000000000 */
[----:B------:R-:W-:Y:S05]  /*13a0*/  BRA.U !UP0, `(.L_x_19) ;  /* 0x0000000108d47547 */ /* 0x000fea000b800000 */
[----:B------:R-:W2:Y:S01]  /*13b0*/  LDCU.128 UR12, c[0x0][0xb10] ;  /* 0x00016200ff0c77ac */ /* 0x000ea20008000c00 */
[----:B------:R-:W3:Y:S01]  /*13c0*/  LDCU UR6, c[0x0][0x370] ;  /* 0x00006e00ff0677ac */ /* 0x000ee20008000800 */
[----:B------:R-:W4:Y:S01]  /*13d0*/  LDCU UR5, c[0x0][0x374] ;  /* 0x00006e80ff0577ac */ /* 0x000f220008000800 */
[----:B------:R-:W1:Y:S01]  /*13e0*/  LDCU UR28, c[0x0][0xb0c] ;  /* 0x00016180ff1c77ac */ /* 0x000e620008000800 */
[----:B------:R-:W1:Y:S01]  /*13f0*/  LDCU UR4, c[0x0][0xb20] ;  /* 0x00016400ff0477ac */ /* 0x000e620008000800 */
[----:B------:R-:W1:Y:S01]  /*1400*/  LDCU.64 UR8, c[0x0][0xb28] ;  /* 0x00016500ff0877ac */ /* 0x000e620008000a00 */
[----:B--2---:R-:W-:Y:S02]  /*1410*/  UISETP.NE.AND UP0, UPT, UR14, 0x1, UPT ;  /* 0x000000010e00788c */ /* 0x004fe4000bf05270 */
[----:B----4-:R-:W-:Y:S02]  /*1420*/  UIMAD.WIDE.U32 UR10, UR5, UR15, URZ ;  /* 0x0000000f050a72a5 */ /* 0x010fe4000f8e00ff */
[----:B---3--:R-:W-:-:S02]  /*1430*/  UIMAD.WIDE.U32 UR22, UR6, UR12, URZ ;  /* 0x0000000c061672a5 */ /* 0x008fc4000f8e00ff */
[----:B-1----:R-:W-:Y:S02]  /*1440*/  UISETP.NE.AND UP1, UPT, UR28, 0x1, UPT ;  /* 0x000000011c00788c */ /* 0x002fe4000bf25270 */
[----:B------:R-:W-:Y:S01]  /*1450*/  UISETP.NE.AND UP2, UPT, UR21, 0x1, UPT ;  /* 0x000000011500788c */ /* 0x000fe2000bf45270 */
[----:B------:R-:W-:Y:S02]  /*1460*/  UMOV UR10, UR11 ;  /* 0x0000000b000a7c82 */ /* 0x000fe40008000000 */
[----:B------:R-:W-:Y:S01]  /*1470*/  UMOV UR22, UR23 ;  /* 0x0000001700167c82 */ /* 0x000fe20008000000 */
[----:B------:R-:W-:Y:S02]  /*1480*/  @UP0 USHF.R.U32.HI UR5, URZ, UR4, UR10 ;  /* 0x00000004ff050299 */ /* 0x000fe4000801160a */
[----:B------:R-:W-:Y:S02]  /*1490*/  UIMAD.WIDE.U32 UR24, UR20, UR15, URZ ;  /* 0x0000000f141872a5 */ /* 0x000fe4000f8e00ff */
[----:B------:R-:W-:-:S02]  /*14a0*/  UIMAD.WIDE.U32 UR10, UR5, UR8, URZ ;  /* 0x00000008050a72a5 */ /* 0x000fc4000f8e00ff */
[----:B------:R-:W-:Y:S02]  /*14b0*/  @UP1 USHF.R.U32.HI UR6, URZ, UR13, UR22 ;  /* 0x0000000dff061299 */ /* 0x000fe40008011616 */
[----:B------:R-:W-:Y:S02]  /*14c0*/  UIMAD.WIDE.U32 UR18, UR16, UR12, URZ ;  /* 0x0000000c101272a5 */ /* 0x000fe4000f8e00ff */
[----:B------:R-:W-:Y:S01]  /*14d0*/  UIMAD.WIDE.U32 UR22, UR6, UR8, URZ ;  /* 0x00000008061672a5 */ /* 0x000fe2000f8e00ff */
[----:B------:R-:W-:Y:S01]  /*14e0*/  UMOV UR24, UR25 ;  /* 0x0000001900187c82 */ /* 0x000fe20008000000 */
[----:B------:R-:W-:Y:S01]  /*14f0*/  UMOV UR10, UR11 ;  /* 0x0000000b000a7c82 */ /* 0x000fe20008000000 */
[----:B------:R-:W-:Y:S02]  /*1500*/  USHF.R.U32.HI UR24, URZ, UR4, UR24 ;  /* 0x00000004ff187299 */ /* 0x000fe40008011618 */
[----:B------:R-:W-:Y:S02]  /*1510*/  @UP2 USHF.R.U32.HI UR5, URZ, UR9, UR10 ;  /* 0x00000009ff052299 */ /* 0x000fe4000801160a */
[----:B------:R-:W-:Y:S01]  /*1520*/  UMOV UR7, UR23 ;  /* 0x0000001700077c82 */ /* 0x000fe20008000000 */
[----:B------:R-:W-:Y:S01]  /*1530*/  UMOV UR18, UR19 ;  /* 0x0000001300127c82 */ /* 0x000fe20008000000 */
[----:B------:R-:W-:-:S02]  /*1540*/  @UP2 USHF.R.U32.HI UR6, URZ, UR9, UR7 ;  /* 0x00000009ff062299 */ /* 0x000fc40008011607 */
[----:B------:R-:W-:Y:S02]  /*1550*/  USHF.R.U32.HI UR18, URZ, UR13, UR18 ;  /* 0x0000000dff127299 */ /* 0x000fe40008011612 */
[----:B------:R-:W-:Y:S02]  /*1560*/  USEL UR4, UR20, UR24, !UP0 ;  /* 0x0000001814047287 */ /* 0x000fe4000c000000 */
[----:B------:R-:W-:Y:S02]  /*1570*/  UIMAD UR7, UR5, UR21, URZ ;  /* 0x00000015050772a4 */ /* 0x000fe4000f8e02ff */
[----:B------:R-:W-:Y:S02]  /*1580*/  USEL UR5, UR16, UR18, !UP1 ;  /* 0x0000001210057287 */ /* 0x000fe4000c800000 */
[----:B------:R-:W-:Y:S02]  /*1590*/  UIMAD UR12, UR6, UR21, URZ ;  /* 0x00000015060c72a4 */ /* 0x000fe4000f8e02ff */
[----:B------:R-:W-:-:S02]  /*15a0*/  UISETP.GE.AND UP0, UPT, UR4, UR7, UPT ;  /* 0x000000070400728c */ /* 0x000fc4000bf06270 */
[----:B------:R-:W-:Y:S02]  /*15b0*/  UIMAD.WIDE.U32 UR10, UR4, UR8, URZ ;  /* 0x00000008040a72a5 */ /* 0x000fe4000f8e00ff */
[----:B------:R-:W-:Y:S02]  /*15c0*/  UISETP.GE.OR UP0, UPT, UR5, UR12, UP0 ;  /* 0x0000000c0500728c */ /* 0x000fe40008706670 */
[----:B------:R-:W-:Y:S02]  /*15d0*/  UIMAD.WIDE.U32 UR12, UR5, UR8, URZ ;  /* 0x00000008050c72a5 */ /* 0x000fe4000f8e00ff */
[----:B------:R-:W-:Y:S01]  /*15e0*/  UIADD3 UR10, UPT, UPT, -UR4, URZ, URZ ;  /* 0x000000ff040a7290 */ /* 0x000fe2000fffe1ff */
[----:B------:R-:W-:Y:S01]  /*15f0*/  UMOV UR8, UR11 ;  /* 0x0000000b00087c82 */ /* 0x000fe20008000000 */
[----:B------:R-:W-:Y:S02]  /*1600*/  UIADD3 UR11, UPT, UPT, -UR5, URZ, URZ ;  /* 0x000000ff050b7290 */ /* 0x000fe4000fffe1ff */
[----:B------:R-:W-:-:S03]  /*1610*/  USHF.R.U32.HI UR8, URZ, UR9, UR8 ;  /* 0x00000009ff087299 */ /* 0x000fc60008011608 */
[----:B------:R-:W-:Y:S01]  /*1620*/  @!UP0 UMOV UR7, UR13 ;  /* 0x0000000d00078c82 */ /* 0x000fe20008000000 */
[----:B------:R-:W-:Y:S02]  /*1630*/  UIMAD UR20, UR14, UR10, UR20 ;  /* 0x0000000a0e1472a4 */ /* 0x000fe4000f8e0214 */
[----:B------:R-:W-:Y:S02]  /*1640*/  USEL UR8, UR4, UR8, !UP2 ;  /* 0x0000000804087287 */ /* 0x000fe4000d000000 */
[----:B------:R-:W-:Y:S02]  /*1650*/  @!UP0 USHF.R.U32.HI UR7, URZ, UR9, UR7 ;  /* 0x00000009ff078299 */ /* 0x000fe40008011607 */
[----:B------:R-:W-:Y:S02]  /*1660*/  UIADD3 UR9, UPT, UPT, -UR8, URZ, URZ ;  /* 0x000000ff08097290 */ /* 0x000fe4000fffe1ff */
[----:B------:R-:W-:Y:S02]  /*1670*/  @!UP0 USEL UR7, UR5, UR7, !UP2 ;  /* 0x0000000705078287 */ /* 0x000fe4000d000000 */
[----:B------:R-:W-:-:S02]  /*1680*/  UIMAD UR9, UR21, UR9, UR4 ;  /* 0x00000009150972a4 */ /* 0x000fc4000f8e0204 */
[----:B------:R-:W-:Y:S02]  /*1690*/  @!UP0 UIADD3 UR8, UPT, UPT, UR8, -UR7, URZ ;  /* 0x8000000708088290 */ /* 0x000fe4000fffe0ff */
[----:B------:R-:W-:Y:S02]  /*16a0*/  @!UP0 UIMAD UR6, UR9, UR6, UR7 ;  /* 0x00000006090682a4 */ /* 0x000fe4000f8e0207 */
[----:B------:R-:W-:Y:S02]  /*16b0*/  @!UP0 UIMAD UR4, UR8, UR21, UR5 ;  /* 0x00000015080482a4 */ /* 0x000fe4000f8e0205 */
[----:B------:R-:W-:Y:S02]  /*16c0*/  UIMAD UR16, UR28, UR11, UR16 ;  /* 0x0000000b1c1072a4 */ /* 0x000fe4000f8e0210 */
[----:B------:R-:W-:Y:S01]  /*16d0*/  UIMAD UR20, UR4, UR14, UR20 ;  /* 0x0000000e041472a4 */ /* 0x000fe2000f8e0214 */
[----:B------:R-:W-:Y:S02]  /*16e0*/  @!UP0 UMOV UR5, UR6 ;  /* 0x0000000600058c82 */ /* 0x000fe40008000000 */
[----:B------:R-:W-:-:S12]  /*16f0*/  UIMAD UR16, UR5, UR28, UR16 ;  /* 0x0000001c051072a4 */ /* 0x000fd8000f8e0210 */
.L_x_19:
[----:B------:R-:W-:Y:S02]  /*1700*/  UISETP.NE.AND UP1, UPT, UR29, 0x1, UPT ;  /* 0x000000011d00788c */ /* 0x000fe4000bf25270 */
[----:B------:R-:W-:Y:S02]  /*1710*/  ULOP3.LUT UR27, UR27, 0xffff, URZ, 0xc0, !UPT ;  /* 0x0000ffff1b1b7892 */ /* 0x000fe4000f8ec0ff */
[----:B------:R-:W-:Y:S02]  /*1720*/  ULOP3.LUT UR26, UR26, 0xffff, URZ, 0xc0, !UPT ;  /* 0x0000ffff1a1a7892 */ /* 0x000fe4000f8ec0ff */
[----:B------:R-:W-:Y:S02]  /*1730*/  UISETP.NE.AND UP0, UPT, UR17, 0x2, UPT ;  /* 0x000000021100788c */ /* 0x000fe4000bf05270 */
[----:B------:R-:W-:Y:S02]  /*1740*/  ULOP3.LUT UR31, UR31, 0x800, URZ, 0xc0, !UPT ;  /* 0x000008001f1f7892 */ /* 0x000fe4000f8ec0ff */
[----:B------:R-:W-:-:S02]  /*1750*/  ULOP3.LUT UR30, UR30, 0x1000, URZ, 0xc0, !UPT ;  /* 0x000010001e1e7892 */ /* 0x000fc4000f8ec0ff */
[----:B------:R-:W-:Y:S02]  /*1760*/  USHF.L.U32 UR27, UR34, UR27, URZ ;  /* 0x0000001b221b7299 */ /* 0x000fe400080006ff */
[----:B------:R-:W-:Y:S01]  /*1770*/  USHF.L.U32 UR26, UR33, UR26, URZ ;  /* 0x0000001a211a7299 */ /* 0x000fe200080006ff */
[----:B------:R-:W-:Y:S11]  /*1780*/  BRA.U UP1, `(.L_x_20) ;  /* 0x0000000101447547 */ /* 0x000ff6000b800000 */
[----:B------:R-:W2:Y:S01]  /*1790*/  LDCU.128 UR8, c[0x0][0xb10] ;  /* 0x00016200ff0877ac */ /* 0x000ea20008000c00 */
[----:B------:R-:W3:Y:S01]  /*17a0*/  LDCU UR12, c[0x0][0xb0c] ;  /* 0x00016180ff0c77ac */ /* 0x000ee20008000800 */
[----:B------:R-:W4:Y:S01]  /*17b0*/  LDCU UR13, c[0x0][0xb20] ;  /* 0x00016400ff0d77ac */ /* 0x000f220008000800 */
[----:B--2---:R-:W-:Y:S02]  /*17c0*/  UIMAD.WIDE.U32 UR6, UR16, UR8, URZ ;  /* 0x00000008100672a5 */ /* 0x004fe4000f8e00ff */
[----:B------:R-:W-:Y:S02]  /*17d0*/  UIMAD.WIDE.U32 UR4, UR20, UR11, URZ ;  /* 0x0000000b140472a5 */ /* 0x000fe4000f8e00ff */
[----:B---3--:R-:W-:Y:S02]  /*17e0*/  UISETP.NE.AND UP2, UPT, UR12, 0x1, UPT ;  /* 0x000000010c00788c */ /* 0x008fe4000bf45270 */
[----:B------:R-:W-:Y:S01]  /*17f0*/  UISETP.NE.AND UP1, UPT, UR10, 0x1, UPT ;  /* 0x000000010a00788c */ /* 0x000fe2000bf25270 */
[----:B------:R-:W-:-:S02]  /*1800*/  UMOV UR6, UR7 ;  /* 0x0000000700067c82 */ /* 0x000fc40008000000 */
[----:B------:R-:W-:Y:S01]  /*1810*/  UMOV UR4, UR5 ;  /* 0x0000000500047c82 */ /* 0x000fe20008000000 */
[----:B------:R-:W-:Y:S02]  /*1820*/  USHF.R.U32.HI UR6, URZ, UR9, UR6 ;  /* 0x00000009ff067299 */ /* 0x000fe40008011606 */
[----:B----4-:R-:W-:Y:S02]  /*1830*/  USHF.R.U32.HI UR4, URZ, UR13, UR4 ;  /* 0x0000000dff047299 */ /* 0x010fe40008011604 */
[----:B------:R-:W-:Y:S02]  /*1840*/  USEL UR5, UR16, UR6, !UP2 ;  /* 0x0000000610057287 */ /* 0x000fe4000d000000 */
[----:B------:R-:W-:-:S04]  /*1850*/  USEL UR4, UR20, UR4, !UP1 ;  /* 0x0000000414047287 */ /* 0x000fc8000c800000 */
[----:B------:R-:W-:Y:S02]  /*1860*/  UIADD3 UR6, UPT, UPT, UR5, -UR4, URZ ;  /* 0x8000000405067290 */ /* 0x000fe4000fffe0ff */
[----:B------:R-:W-:Y:S02]  /*1870*/  UIADD3 UR4, UPT, UPT, -UR5, UR4, URZ ;  /* 0x0000000405047290 */ /* 0x000fe4000fffe1ff */
[----:B------:R-:W-:Y:S02]  /*1880*/  UIMAD UR20, UR6, UR10, UR20 ;  /* 0x0000000a061472a4 */ /* 0x000fe4000f8e0214 */
[----:B------:R-:W-:-:S12]  /*1890*/  UIMAD UR16, UR4, UR12, UR16 ;  /* 0x0000000c041072a4 */ /* 0x000fd8000f8e0210 */
.L_x_20:
[----:B------:R-:W-:Y:S05]  /*18a0*/  BRA.U !UP5, `(.L_x_21) ;  /* 0x000000010d0c7547 */ /* 0x000fea000b800000 */
[----:B------:R-:W-:Y:S01]  /*18b0*/  UCGABAR_WAIT ;  /* 0x0000000000007dc7 */ /* 0x000fe20008000000 */
[----:B------:R-:W-:Y:S01]  /*18c0*/  CCTL.IVALL ;  /* 0x00000000ff00798f */ /* 0x000fe20002000000 */
[----:B------:R-:W-:Y:S05]  /*18d0*/  BRA `(.L_x_22) ;  /* 0x0000000000047947 */ /* 0x000fea0003800000 */
.L_x_21:
[----:B------:R-:W-:Y:S06]  /*18e0*/  BAR.SYNC.DEFER_BLOCKING 0x0 ;  /* 0x0000000000007b1d */ /* 0x000fec0000010000 */
.L_x_22:
[----:B------:R-:W-:Y:S05]  /*18f0*/  BRA.U UP0, `(.L_x_23) ;  /* 0x0000001900987547 */ /* 0x000fea000b800000 */
[----:B------:R-:W2:Y:S01]  /*1900*/  LDCU UR7, c[0x0][0x38c] ;  /* 0x00007180ff0777ac */ /* 0x000ea20008000800 */
[----:B------:R-:W3:Y:S01]  /*1910*/  S2UR UR8, SR_CgaCtaId ;  /* 0x00000000000879c3 */ /* 0x000ee20000008800 */
[----:B------:R-:W-:Y:S01]  /*1920*/  PLOP3.LUT P1, PT, PT, PT, UP3, 0x80, 0x8 ;  /* 0x000000000008781c */ /* 0x000fe20003f2f038 */
[----:B------:R-:W-:Y:S01]  /*1930*/  IMAD.MOV.U32 R12, RZ, RZ, 0x1 ;  /* 0x00000001ff0c7424 */ /* 0x000fe200078e00ff */
[----:B------:R-:W-:Y:S01]  /*1940*/  UMOV UR21, 0x400 ;  /* 0x0000040000157882 */ /* 0x000fe20000000000 */
[----:B------:R-:W-:Y:S01]  /*1950*/  UISETP.NE.AND UP1, UPT, UR17, URZ, UPT ;  /* 0x000000ff1100728c */ /* 0x000fe2000bf25270 */
[----:B------:R-:W-:Y:S01]  /*1960*/  ISETP.EQ.OR P2, PT, R0, RZ, P3 ;  /* 0x000000ff0000720c */ /* 0x000fe20001f42670 */
[----:B------:R-:W-:Y:S01]  /*1970*/  USHF.L.U32 UR5, UR32, 0x5, URZ ;  /* 0x0000000520057899 */ /* 0x000fe200080006ff */
[----:B------:R-:W-:Y:S02]  /*1980*/  PLOP3.LUT P1, PT, P1, PT, PT, 0x8, 0x80 ;  /* 0x000000000080781c */ /* 0x000fe40000f2e170 */
[----:B------:R-:W-:Y:S01]  /*1990*/  CS2R R10, SRZ ;  /* 0x00000000000a7805 */ /* 0x000fe2000001ff00 */
[----:B------:R-:W-:Y:S01]  /*19a0*/  IMAD.MOV.U32 R9, RZ, RZ, RZ ;  /* 0x000000ffff097224 */ /* 0x000fe200078e00ff */
[----:B------:R-:W4:Y:S01]  /*19b0*/  LDCU UR43, c[0x0][0x370] ;  /* 0x00006e00ff2b77ac */ /* 0x000f220008000800 */
[----:B------:R-:W-:Y:S01]  /*19c0*/  IMAD.MOV.U32 R8, RZ, RZ, 0x1 ;  /* 0x00000001ff087424 */ /* 0x000fe200078e00ff */
[----:B------:R-:W-:Y:S01]  /*19d0*/  USEL UR25, UR38, 0x2, UP1 ;  /* 0x0000000226197887 */ /* 0x000fe20008800000 */
[----:B------:R-:W1:Y:S01]  /*19e0*/  LDCU.64 UR28, c[0x0][0x348] ;  /* 0x00006900ff1c77ac */ /* 0x000e620008000a00 */
[----:B--2---:R-:W-:-:S02]  /*19f0*/  UIADD3 UR6, UPT, UPT, UR7, 0x3f, URZ ;  /* 0x0000003f07067890 */ /* 0x004fc4000fffe0ff */
[----:B------:R-:W-:Y:S02]  /*1a00*/  UIADD3 UR48, UPT, UPT, UR7, 0x7e, URZ ;  /* 0x0000007e07307890 */ /* 0x000fe4000fffe0ff */
[----:B------:R-:W-:Y:S02]  /*1a10*/  USHF.R.S32.HI UR4, URZ, 0x1f, UR6 ;  /* 0x0000001fff047899 */ /* 0x000fe40008011406 */
[----:B---3--:R-:W-:Y:S02]  /*1a20*/  ULEA UR21, UR8, UR21, 0x18 ;  /* 0x0000001508157291 */ /* 0x008fe4000f8ec0ff */
[----:B------:R-:W-:Y:S02]  /*1a30*/  ULEA.HI UR4, UR4, UR6, URZ, 0x6 ;  /* 0x0000000604047291 */ /* 0x000fe4000f8f30ff */
[----:B------:R-:W-:Y:S02]  /*1a40*/  UIADD3 UR6, UPT, UPT, UR7, -0x1, URZ ;  /* 0xffffffff07067890 */ /* 0x000fe4000fffe0ff */
[----:B------:R-:W-:-:S02]  /*1a50*/  USHF.R.S32.HI UR45, URZ, 0x6, UR4 ;  /* 0x00000006ff2d7899 */ /* 0x000fc40008011404 */
[----:B------:R-:W-:Y:S02]  /*1a60*/  UISETP.GE.U32.AND UP2, UPT, UR6, -0x7f, UPT ;  /* 0xffffff810600788c */ /* 0x000fe4000bf46070 */
[----:B------:R-:W-:Y:S01]  /*1a70*/  UISETP.LT.U32.AND UP0, UPT, UR45, 0x11, UPT ;  /* 0x000000112d00788c */ /* 0x000fe2000bf01070 */
[----:B------:R-:W2:Y:S03]  /*1a80*/  LDCU UR41, c[0x0][0x374] ;  /* 0x00006e80ff2977ac */ /* 0x000ea60008000800 */
[----:B------:R-:W-:Y:S02]  /*1a90*/  USEL UR44, UR45, 0x11, UP0 ;  /* 0x000000112d2c7887 */ /* 0x000fe40008000000 */
[----:B------:R-:W-:Y:S02]  /*1aa0*/  ULOP3.LUT UR46, UR5, 0x20, URZ, 0xe2, !UPT ;  /* 0x00000020052e7892 */ /* 0x000fe4000f8ee2ff */
[----:B------:R-:W-:-:S02]  /*1ab0*/  UIADD3 UR24, UPT, UPT, UR44, -0x1, URZ ;  /* 0xffffffff2c187890 */ /* 0x000fc4000fffe0ff */
[----:B------:R-:W-:Y:S02]  /*1ac0*/  @UP2 UIADD3 UR24, UPT, UPT, UR44, URZ, URZ ;  /* 0x000000ff2c182290 */ /* 0x000fe4000fffe0ff */
[----:B------:R-:W-:Y:S02]  /*1ad0*/  UIADD3 UR38, UPT, UPT, UR21, 0x4400, UR31 ;  /* 0x0000440015267890 */ /* 0x000fe4000fffe01f */
[----:B------:R-:W-:Y:S02]  /*1ae0*/  UIADD3 UR37, UPT, UPT, UR21, 0x15400, UR30 ;  /* 0x0001540015257890 */ /* 0x000fe4000fffe01e */
[----:B------:R-:W-:Y:S02]  /*1af0*/  UIADD3 UR47, UPT, UPT, UR45, -UR44, URZ ;  /* 0x8000002c2d2f7290 */ /* 0x000fe4000fffe0ff */
[----:B------:R-:W-:Y:S01]  /*1b00*/  UIADD3 UR24, UPT, UPT, UR24, 0x1, URZ ;  /* 0x0000000118187890 */ /* 0x000fe2000fffe0ff */
[----:B-12-4-:R-:W-:-:S11]  /*1b10*/  UMOV UR7, URZ ;  /* 0x000000ff00077c82 */ /* 0x016fd60008000000 */
.L_x_43:
[----:B-1----:R-:W1:Y:S02]  /*1b20*/  S2UR UR4, SR_CgaCtaId ;  /* 0x00000000000479c3 */ /* 0x002e640000008800 */
[----:B-1----:R-:W-:-:S09]  /*1b30*/  UISETP.NE.AND UP0, UPT, UR4, URZ, UPT ;  /* 0x000000ff0400728c */ /* 0x002fd2000bf05270 */
[----:B------:R-:W-:Y:S05]  /*1b40*/  BRA.U UP0, `(.L_x_24) ;  /* 0x0000000100287547 */ /* 0x000fea000b800000 */
[----:B------:R-:W-:Y:S02]  /*1b50*/  LEA R0, R9, UR21, 0x3 ;  /* 0x0000001509007c11 */ /* 0x000fe4000f8e18ff */
[----:B------:R-:W-:-:S04]  /*1b60*/  SHF.L.U32 R3, R8, 0x1f, RZ ;  /* 0x0000001f08037819 */ /* 0x000fc800000006ff */
[----:B------:R-:W1:Y:S02]  /*1b70*/  SYNCS.PHASECHK.TRANS64.TRYWAIT P0, [R0+URZ+0x1b0], R3 ;  /* 0x0001b003000075a7 */ /* 0x000e6400080011ff */
[----:B-1----:R-:W-:Y:S05]  /*1b80*/  @!P0 BRA `(.L_x_25) ;  /* 0x0000006400948947 */ /* 0x002fea0003800000 */
.L_x_126:
[----:B------:R2:W-:Y:S01]  /*1b90*/  SYNCS.ARRIVE.TRANS64.A1T0 RZ, [R0+URZ+0x1a0], RZ ;  /* 0x0001a0ff00ff79a7 */ /* 0x0005e200081000ff */
[----:B------:R-:W-:-:S05]  /*1ba0*/  VIADD R9, R9, 0x1 ;  /* 0x0000000109097836 */ /* 0x000fca0000000000 */
[----:B------:R-:W-:-:S04]  /*1bb0*/  ISETP.NE.AND P0, PT, R9, 0x2, PT ;  /* 0x000000020900780c */ /* 0x000fc80003f05270 */
[----:B-1----:R-:W-:Y:S02]  /*1bc0*/  SEL R3, RZ, 0x1, P0 ;  /* 0x00000001ff037807 */ /* 0x002fe40000000000 */
[----:B------:R-:W-:Y:S02]  /*1bd0*/  SEL R9, R9, RZ, P0 ;  /* 0x000000ff09097207 */ /* 0x000fe40000000000 */
[----:B------:R-:W-:-:S07]  /*1be0*/  LOP3.LUT R8, R8, R3, RZ, 0x3c, !PT ;  /* 0x0000000308087212 */ /* 0x000fce00078e3cff */
.L_x_24:
[----:B------:R-:W-:Y:S01]  /*1bf0*/  ULEA UR4, UR7, UR21, 0x3 ;  /* 0x0000001507047291 */ /* 0x000fe2000f8e18ff */
[----:B--2---:R-:W-:Y:S01]  /*1c00*/  SHF.L.U32 R0, R12, 0x1f, RZ ;  /* 0x0000001f0c007819 */ /* 0x004fe200000006ff */
[----:B------:R-:W-:Y:S02]  /*1c10*/  UISETP.GE.U32.AND UP0, UPT, UR48, 0x7f, UPT ;  /* 0x0000007f3000788c */ /* 0x000fe4000bf06070 */
[----:B------:R-:W-:Y:S02]  /*1c20*/  ULEA UR11, UR20, UR49, 0x1 ;  /* 0x00000031140b7291 */ /* 0x000fe4000f8e08ff */
[----:B------:R-:W-:Y:S02]  /*1c30*/  ULEA UR35, UR16, UR46, 0x6 ;  /* 0x0000002e10237291 */ /* 0x000fe4000f8e30ff */
[----:B------:R-:W-:Y:S01]  /*1c40*/  USHF.L.U32 UR11, UR11, 0x6, URZ ;  /* 0x000000060b0b7899 */ /* 0x000fe200080006ff */
[----:B------:R1:W2:Y:S01]  /*1c50*/  SYNCS.PHASECHK.TRANS64.TRYWAIT P0, [UR4+0x88], R0 ;  /* 0x00008800ff0075a7 */ /* 0x0002a20008001104 */
[----:B------:R-:W-:Y:S01]  /*1c60*/  UMOV UR6, URZ ;  /* 0x000000ff00067c82 */ /* 0x000fe20008000000 */
[----:B------:R-:W-:Y:S09]  /*1c70*/  BRA.U !UP0, `(.L_x_26) ;  /* 0x0000000108c07547 */ /* 0x000ff2000b800000 */
[----:B------:R-:W-:Y:S01]  /*1c80*/  UMOV UR13, URZ ;  /* 0x000000ff000d7c82 */ /* 0x000fe20008000000 */
[----:B------:R-:W-:-:S05]  /*1c90*/  UMOV UR4, UR7 ;  /* 0x0000000700047c82 */ /* 0x000fca0008000000 */
.L_x_32:
[----:B------:R-:W-:Y:S01]  /*1ca0*/  ULEA UR33, UR4, UR21, 0x3 ;  /* 0x0000001504217291 */ /* 0x000fe2000f8e18ff */
[----:B--2---:R-:W-:Y:S01]  /*1cb0*/  @!P3 MOV R2, 0x3000 ;  /* 0x000030000002b802 */ /* 0x004fe20000000f00 */
[----:B--2-4-:R-:W-:Y:S10]  /*1cc0*/  @P0 BRA `(.L_x_27) ;  /* 0x00000000000c0947 */ /* 0x014ff40003800000 */
[----:B------:R-:W-:-:S04]  /*1cd0*/  SHF.L.U32 R3, R12, 0x1f, RZ ;  /* 0x0000001f0c037819 */ /* 0x000fc800000006ff */
[----:B------:R-:W2:Y:S02]  /*1ce0*/  SYNCS.PHASECHK.TRANS64.TRYWAIT P0, [UR33+0x88], R3 ;  /* 0x00008803ff0075a7 */ /* 0x000ea40008001121 */
[----:B--2---:R-:W-:Y:S05]  /*1cf0*/  @!P0 BRA `(.L_x_28) ;  /* 0x00000064004c8947 */ /* 0x004fea0003800000 */
.L_x_27:
[----:B------:R2:W-:Y:S01]  /*1d00*/  @!P3 SYNCS.ARRIVE.TRANS64 RZ, [UR33], R2 ;  /* 0x00000002ffffb9a7 */ /* 0x0005e20008000021 */
[----:B------:R-:W-:-:S04]  /*1d10*/  ULOP3.LUT UR5, UR25, 0x2, URZ, 0xfc, !UPT ;  /* 0x0000000219057892 */ /* 0x000fc8000f8efcff */
[----:B------:R-:W-:-:S09]  /*1d20*/  UISETP.NE.AND UP0, UPT, UR5, 0x2, UPT ;  /* 0x000000020500788c */ /* 0x000fd2000bf05270 */
[----:B------:R-:W-:Y:S05]  /*1d30*/  BRA.U UP0, `(.L_x_29) ;  /* 0x0000000100047547 */ /* 0x000fea000b800000 */
[----:B------:R-:W-:Y:S05]  /*1d40*/  BPT.TRAP 0x1 ;  /* 0x000000040000795c */ /* 0x000fea0000300000 */
.L_x_29:
[----:B------:R-:W-:Y:S04]  /*1d50*/  BSSY.RECONVERGENT B0, `(.L_x_30) ;  /* 0x0000003000007945 */ /* 0x000fe80003800200 */
[----:B------:R-:W-:Y:S05]  /*1d60*/  @P2 BRA `(.L_x_31) ;  /* 0x0000000000042947 */ /* 0x000fea0003800000 */
[----:B------:R-:W-:Y:S05]  /*1d70*/  BPT.TRAP 0x1 ;  /* 0x000000040000795c */ /* 0x000fea0000300000 */
.L_x_31:
[----:B------:R-:W-:Y:S05]  /*1d80*/  BSYNC.RECONVERGENT B0 ;  /* 0x0000000000007941 */ /* 0x000fea0003800200 */
.L_x_30:
[----:B------:R-:W-:Y:S02]  /*1d90*/  UIADD3 UR5, UPT, UPT, UR4, 0x1, URZ ;  /* 0x0000000104057890 */ /* 0x000fe4000fffe0ff */
[----:B------:R-:W-:Y:S02]  /*1da0*/  ULEA UR32, UR4, UR31, 0xc ;  /* 0x0000001f04207291 */ /* 0x000fe4000f8e60ff */
[----:B------:R-:W-:Y:S02]  /*1db0*/  UISETP.NE.AND UP0, UPT, UR5, 0x11, UPT ;  /* 0x000000110500788c */ /* 0x000fe4000bf05270 */
[----:B------:R-:W-:Y:S02]  /*1dc0*/  ULEA UR8, UR4, UR30, 0xd ;  /* 0x0000001e04087291 */ /* 0x000fe4000f8e68ff */
[----:B------:R-:W-:Y:S02]  /*1dd0*/  USEL UR6, URZ, 0x1, UP0 ;  /* 0x00000001ff067887 */ /* 0x000fe40008000000 */
[----:B------:R-:W-:-:S02]  /*1de0*/  USEL UR7, UR5, URZ, UP0 ;  /* 0x000000ff05077287 */ /* 0x000fc40008000000 */
[----:B------:R-:W-:Y:S02]  /*1df0*/  UIADD3 UR4, UP0, UPT, UR28, 0x180, URZ ;  /* 0x000001801c047890 */ /* 0x000fe4000ff1e0ff */
[----:B------:R-:W-:Y:S01]  /*1e00*/  ULEA UR5, UR7, UR21, 0x3 ;  /* 0x0000001507057291 */ /* 0x000fe2000f8e18ff */
[----:B------:R-:W-:Y:S01]  /*1e10*/  LOP3.LUT R12, R12, UR6, RZ, 0x3c, !PT ;  /* 0x000000060c0c7c12 */ /* 0x000fe2000f8e3cff */
[----:B------:R-:W-:Y:S02]  /*1e20*/  USHF.L.U32 UR34, UR13, 0x6, URZ ;  /* 0x000000060d227899 */ /* 0x000fe400080006ff */
[----:B------:R-:W-:Y:S01]  /*1e30*/  UIADD3 UR13, UPT, UPT, UR13, 0x1, URZ ;  /* 0x000000010d0d7890 */ /* 0x000fe2000fffe0ff */
[----:B-1----:R-:W-:Y:S01]  /*1e40*/  SHF.L.U32 R0, R12, 0x1f, RZ ;  /* 0x0000001f0c007819 */ /* 0x002fe200000006ff */
[----:B------:R-:W-:Y:S02]  /*1e50*/  UIADD3 UR14, UP1, UPT, UR28, 0x80, URZ ;  /* 0x000000801c0e7890 */ /* 0x000fe4000ff3e0ff */
[----:B------:R-:W-:Y:S01]  /*1e60*/  UIADD3 UR32, UPT, UPT, UR21, 0x4400, UR32 ;  /* 0x0000440015207890 */ /* 0x000fe2000fffe020 */
[----:B------:R3:W4:Y:S01]  /*1e70*/  SYNCS.PHASECHK.TRANS64.TRYWAIT P0, [UR5+0x88], R0 ;  /* 0x00008800ff0075a7 */ /* 0x0007220008001105 */
[----:B------:R-:W-:-:S02]  /*1e80*/  UIADD3.X UR5, UPT, UPT, URZ, UR29, URZ, UP0, !UPT ;  /* 0x0000001dff057290 */ /* 0x000fc400087fe4ff */
[----:B------:R-:W-:Y:S02]  /*1e90*/  UISETP.NE.AND UP0, UPT, UR13, UR24, UPT ;  /* 0x000000180d00728c */ /* 0x000fe4000bf05270 */
[----:B------:R-:W-:Y:S02]  /*1ea0*/  UIADD3.X UR15, UPT, UPT, URZ, UR29, URZ, UP1, !UPT ;  /* 0x0000001dff0f7290 */ /* 0x000fe40008ffe4ff */
[----:B------:R-:W-:Y:S02]  /*1eb0*/  UPRMT UR16, URZ, 0x5410, UR27 ;  /* 0x00005410ff107896 */ /* 0x000fe4000800001b */
[----:B------:R-:W-:Y:S02]  /*1ec0*/  UIADD3 UR8, UPT, UPT, UR21, 0x15400, UR8 ;  /* 0x0001540015087890 */ /* 0x000fe4000fffe008 */
[----:B------:R-:W-:Y:S01]  /*1ed0*/  UPRMT UR6, URZ, 0x5410, UR26 ;  /* 0x00005410ff067896 */ /* 0x000fe2000800001a */
[----:B------:R-:W-:Y:S01]  /*1ee0*/  UMOV UR18, 0x0 ;  /* 0x0000000000127882 */ /* 0x000fe20000000000 */
[----:B------:R-:W-:Y:S01]  /*1ef0*/  UMOV UR19, 0x10000000 ;  /* 0x1000000000137882 */ /* 0x000fe20000000000 */
[----:B------:R-:W-:Y:S01]  /*1f00*/  UMOV UR12, UR36 ;  /* 0x00000024000c7c82 */ /* 0x000fe20008000000 */
[----:B------:R-:W-:Y:S01]  /*1f10*/  UMOV UR9, UR33 ;  /* 0x0000002100097c82 */ /* 0x000fe20008000000 */
[----:B------:R-:W-:Y:S01]  /*1f20*/  UMOV UR10, UR34 ;  /* 0x00000022000a7c82 */ /* 0x000fe20008000000 */
[----:B------:R-:W-:Y:S03]  /*1f30*/  UTMALDG.3D.MULTICAST [UR32], [UR14], UR16, desc[UR18] ;  /* 0x000012200e0073b4 */ /* 0x000fe60008011810 */
[----:B------:R1:W-:Y:S02]  /*1f40*/  UTMALDG.3D.MULTICAST [UR8], [UR4], UR6, desc[UR18] ;  /* 0x00001208040073b4 */ /* 0x0003e40008011806 */
[----:B-1----:R-:W-:Y:S01]  /*1f50*/  UMOV UR6, UR24 ;  /* 0x0000001800067c82 */ /* 0x002fe20008000000 */
[----:B------:R-:W-:Y:S01]  /*1f60*/  UMOV UR4, UR7 ;  /* 0x0000000700047c82 */ /* 0x000fe20008000000 */
[----:B---3--:R-:W-:Y:S05]  /*1f70*/  BRA.U UP0, `(.L_x_32) ;  /* 0xfffffffd00487547 */ /* 0x008fea000b83ffff */
.L_x_26:
[----:B------:R-:W-:Y:S01]  /*1f80*/  ULEA UR4, UR7, UR21, 0x3 ;  /* 0x0000001507047291 */ /* 0x000fe2000f8e18ff */
[----:B-1----:R-:W-:Y:S01]  /*1f90*/  SHF.L.U32 R0, R12, 0x1f, RZ ;  /* 0x0000001f0c007819 */ /* 0x002fe200000006ff */
[----:B------:R-:W-:Y:S01]  /*1fa0*/  @!P1 SYNCS.ARRIVE.TRANS64.A1T0 RZ, [UR21+0x138], RZ ;  /* 0x000138ffffff99a7 */ /* 0x000fe20008100015 */
[----:B------:R-:W-:-:S06]  /*1fb0*/  UISETP.GT.AND UP0, UPT, UR45, UR44, UPT ;  /* 0x0000002c2d00728c */ /* 0x000fcc000bf04270 */
[----:B--2-4-:R1:W2:Y:S03]  /*1fc0*/  SYNCS.PHASECHK.TRANS64.TRYWAIT P0, [UR4+0x88], R0 ;  /* 0x00008800ff0075a7 */ /* 0x0142a60008001104 */
[----:B------:R-:W-:Y:S05]  /*1fd0*/  BRA.U !UP0, `(.L_x_33) ;  /* 0x0000000108bc7547 */ /* 0x000fea000b800000 */
[----:B------:R-:W-:Y:S01]  /*1fe0*/  UIADD3 UR13, UPT, UPT, UR47, UR6, URZ ;  /* 0x000000062f0d7290 */ /* 0x000fe2000fffe0ff */
[----:B------:R-:W-:-:S11]  /*1ff0*/  UMOV UR4, UR7 ;  /* 0x0000000700047c82 */ /* 0x000fd60008000000 */
.L_x_39:
[----:B------:R-:W-:Y:S01]  /*2000*/  ULEA UR17, UR4, UR21, 0x3 ;  /* 0x0000001504117291 */ /* 0x000fe2000f8e18ff */
[----:B--2---:R-:W-:Y:S01]  /*2010*/  @!P3 MOV R2, 0x3000 ;  /* 0x000030000002b802 */ /* 0x004fe20000000f00 */
[----:B--2-4-:R-:W-:Y:S10]  /*2020*/  @P0 BRA `(.L_x_34) ;  /* 0x00000000000c0947 */ /* 0x014ff40003800000 */
[----:B------:R-:W-:-:S04]  /*2030*/  SHF.L.U32 R3, R12, 0x1f, RZ ;  /* 0x0000001f0c037819 */ /* 0x000fc800000006ff */
[----:B------:R-:W2:Y:S02]  /*2040*/  SYNCS.PHASECHK.TRANS64.TRYWAIT P0, [UR17+0x88], R3 ;  /* 0x00008803ff0075a7 */ /* 0x000ea40008001111 */
[----:B--2---:R-:W-:Y:S05]  /*2050*/  @!P0 BRA `(.L_x_35) ;  /* 0x00000060008c8947 */ /* 0x004fea0003800000 */
.L_x_34:
[----:B------:R2:W-:Y:S01]  /*2060*/  @!P3 SYNCS.ARRIVE.TRANS64 RZ, [UR17], R2 ;  /* 0x00000002ffffb9a7 */ /* 0x0005e20008000011 */
[----:B------:R-:W-:-:S04]  /*2070*/  ULOP3.LUT UR5, UR25, 0x2, URZ, 0xfc, !UPT ;  /* 0x0000000219057892 */ /* 0x000fc8000f8efcff */
[----:B------:R-:W-:-:S09]  /*2080*/  UISETP.NE.AND UP0, UPT, UR5, 0x2, UPT ;  /* 0x000000020500788c */ /* 0x000fd2000bf05270 */
[----:B------:R-:W-:Y:S05]  /*2090*/  BRA.U UP0, `(.L_x_36) ;  /* 0x0000000100047547 */ /* 0x000fea000b800000 */
[----:B------:R-:W-:Y:S05]  /*20a0*/  BPT.TRAP 0x1 ;  /* 0x000000040000795c */ /* 0x000fea0000300000 */
.L_x_36:
[----:B------:R-:W-:Y:S04]  /*20b0*/  BSSY.RECONVERGENT B0, `(.L_x_37) ;  /* 0x0000003000007945 */ /* 0x000fe80003800200 */
[----:B------:R-:W-:Y:S05]  /*20c0*/  @P2 BRA `(.L_x_38) ;  /* 0x0000000000042947 */ /* 0x000fea0003800000 */
[----:B------:R-:W-:Y:S05]  /*20d0*/  BPT.TRAP 0x1 ;  /* 0x000000040000795c */ /* 0x000fea0000300000 */
.L_x_38:
[----:B------:R-:W-:Y:S05]  /*20e0*/  BSYNC.RECONVERGENT B0 ;  /* 0x0000000000007941 */ /* 0x000fea0003800200 */
.L_x_37:
[----:B------:R-:W-:Y:S02]  /*20f0*/  UIADD3 UR5, UPT, UPT, UR4, 0x1, URZ ;  /* 0x0000000104057890 */ /* 0x000fe4000fffe0ff */
[----:B------:R-:W-:Y:S02]  /*2100*/  UIADD3 UR14, UP1, UPT, UR28, 0x80, URZ ;  /* 0x000000801c0e7890 */ /* 0x000fe4000ff3e0ff */
[----:B------:R-:W-:Y:S02]  /*2110*/  UISETP.NE.AND UP0, UPT, UR5, 0x11, UPT ;  /* 0x000000110500788c */ /* 0x000fe4000bf05270 */
[----:B------:R-:W-:Y:S02]  /*2120*/  ULEA UR16, UR4, UR38, 0xc ;  /* 0x0000002604107291 */ /* 0x000fe4000f8e60ff */
[----:B------:R-:W-:Y:S02]  /*2130*/  USEL UR8, URZ, 0x1, UP0 ;  /* 0x00000001ff087887 */ /* 0x000fe40008000000 */
[----:B------:R-:W-:-:S02]  /*2140*/  USEL UR7, UR5, URZ, UP0 ;  /* 0x000000ff05077287 */ /* 0x000fc40008000000 */
[----:B------:R-:W-:Y:S02]  /*2150*/  UIADD3 UR22, UP0, UPT, UR28, 0x180, URZ ;  /* 0x000001801c167890 */ /* 0x000fe4000ff1e0ff */
[----:B------:R-:W-:Y:S01]  /*2160*/  ULEA UR5, UR7, UR21, 0x3 ;  /* 0x0000001507057291 */ /* 0x000fe2000f8e18ff */
[----:B------:R-:W-:Y:S01]  /*2170*/  LOP3.LUT R12, R12, UR8, RZ, 0x3c, !PT ;  /* 0x000000080c0c7c12 */ /* 0x000fe2000f8e3cff */
[----:B------:R-:W-:Y:S02]  /*2180*/  ULEA UR8, UR4, UR37, 0xd ;  /* 0x0000002504087291 */ /* 0x000fe4000f8e68ff */
[----:B------:R-:W-:Y:S01]  /*2190*/  USHF.L.U32 UR18, UR6, 0x6, URZ ;  /* 0x0000000606127899 */ /* 0x000fe200080006ff */
[----:B-1----:R-:W-:Y:S01]  /*21a0*/  SHF.L.U32 R0, R12, 0x1f, RZ ;  /* 0x0000001f0c007819 */ /* 0x002fe200000006ff */
[----:B------:R-:W-:Y:S02]  /*21b0*/  UPRMT UR4, URZ, 0x5410, UR27 ;  /* 0x00005410ff047896 */ /* 0x000fe4000800001b */
[----:B------:R-:W-:Y:S01]  /*21c0*/  UIADD3.X UR15, UPT, UPT, URZ, UR29, URZ, UP1, !UPT ;  /* 0x0000001dff0f7290 */ /* 0x000fe20008ffe4ff */
[----:B------:R3:W4:Y:S01]  /*21d0*/  SYNCS.PHASECHK.TRANS64.TRYWAIT P0, [UR5+0x88], R0 ;  /* 0x00008800ff0075a7 */ /* 0x0007220008001105 */
[----:B------:R-:W-:-:S02]  /*21e0*/  UPRMT UR5, URZ, 0x5410, UR26 ;  /* 0x00005410ff057896 */ /* 0x000fc4000800001a */
[----:B------:R-:W-:Y:S01]  /*21f0*/  UIADD3.X UR23, UPT, UPT, URZ, UR29, URZ, UP0, !UPT ;  /* 0x0000001dff177290 */ /* 0x000fe200087fe4ff */
[----:B------:R-:W-:Y:S01]  /*2200*/  UMOV UR32, 0x0 ;  /* 0x0000000000207882 */ /* 0x000fe20000000000 */
[----:B------:R-:W-:Y:S01]  /*2210*/  UMOV UR33, 0x10000000 ;  /* 0x1000000000217882 */ /* 0x000fe20000000000 */
[----:B------:R-:W-:Y:S01]  /*2220*/  UMOV UR19, UR35 ;  /* 0x0000002300137c82 */ /* 0x000fe20008000000 */
[----:B------:R-:W-:Y:S01]  /*2230*/  UMOV UR20, UR36 ;  /* 0x0000002400147c82 */ /* 0x000fe20008000000 */
[----:B------:R-:W-:Y:S01]  /*2240*/  UMOV UR12, UR36 ;  /* 0x00000024000c7c82 */ /* 0x000fe20008000000 */
[----:B------:R-:W-:Y:S01]  /*2250*/  UMOV UR9, UR17 ;  /* 0x0000001100097c82 */ /* 0x000fe20008000000 */
[----:B------:R-:W-:Y:S01]  /*2260*/  UMOV UR10, UR18 ;  /* 0x00000012000a7c82 */ /* 0x000fe20008000000 */
[----:B------:R1:W-:Y:S01]  /*2270*/  UTMALDG.3D.MULTICAST [UR16], [UR14], UR4, desc[UR32] ;  /* 0x000020100e0073b4 */ /* 0x0003e20008011804 */
[----:B------:R-:W-:-:S04]  /*2280*/  UIADD3 UR6, UPT, UPT, UR6, 0x1, URZ ;  /* 0x0000000106067890 */ /* 0x000fc8000fffe0ff */
[----:B------:R-:W-:Y:S01]  /*2290*/  UISETP.NE.AND UP0, UPT, UR6, UR13, UPT ;  /* 0x0000000d0600728c */ /* 0x000fe2000bf05270 */
[----:B------:R3:W-:Y:S01]  /*22a0*/  UTMALDG.3D.MULTICAST [UR8], [UR22], UR5, desc[UR32] ;  /* 0x00002008160073b4 */ /* 0x0007e20008011805 */
[----:B-1----:R-:W-:-:S07]  /*22b0*/  UMOV UR4, UR7 ;  /* 0x0000000700047c82 */ /* 0x002fce0008000000 */
[----:B---3--:R-:W-:Y:S05]  /*22c0*/  BRA.U UP0, `(.L_x_39) ;  /* 0xfffffffd004c7547 */ /* 0x008fea000b83ffff */
.L_x_33:
[C---:B------:R-:W-:Y:S01]  /*22d0*/  LEA R3, R11.reuse, UR21, 0x3 ;  /* 0x000000150b037c11 */ /* 0x040fe2000f8e18ff */
[----:B------:R-:W-:Y:S01]  /*22e0*/  NOP ;  /* 0x0000000000007918 */ /* 0x000fe20000000000 */
[----:B-1----:R-:W-:Y:S02]  /*22f0*/  SHF.L.U32 R0, R10, 0x1f, RZ ;  /* 0x0000001f0a007819 */ /* 0x002fe400000006ff */
[----:B------:R-:W-:Y:S02]  /*2300*/  LEA R5, R11, UR21, 0x4 ;  /* 0x000000150b057c11 */ /* 0x000fe4000f8e20ff */
[----:B--2-4-:R-:W1:Y:S02]  /*2310*/  SYNCS.PHASECHK.TRANS64.TRYWAIT P0, [R3+URZ+0x140], R0 ;  /* 0x00014000030075a7 */ /* 0x014e6400080011ff */
[----:B-1----:R-:W-:Y:S05]  /*2320*/  @!P0 BRA `(.L_x_40) ;  /* 0x0000005c00f08947 */ /* 0x002fea0003800000 */
.L_x_129:
[----:B------:R-:W2:Y:S01]  /*2330*/  LDS.128 R4, [R5+0x1d0] ;  /* 0x0001d00005047984 */ /* 0x000ea20000000c00 */
[----:B------:R-:W-:Y:S01]  /*2340*/  UISETP.GE.AND UP0, UPT, UR42, 0x1, UPT ;  /* 0x000000012a00788c */ /* 0x000fe2000bf06270 */
[----:B------:R-:W-:Y:S01]  /*2350*/  @!PT LDS RZ, [RZ] ;  /* 0x00000000fffff984 */ /* 0x000fe20000000800 */
[----:B------:R-:W-:Y:S01]  /*2360*/  @!PT LDS RZ, [RZ] ;  /* 0x00000000fffff984 */ /* 0x000fe20000000800 */
[----:B------:R-:W-:Y:S01]  /*2370*/  @!PT LDS RZ, [RZ] ;  /* 0x00000000fffff984 */ /* 0x000fe20000000800 */
[----:B------:R-:W-:Y:S01]  /*2380*/  @!PT LDS RZ, [RZ] ;  /* 0x00000000fffff984 */ /* 0x000fe20000000800 */
[----:B------:R3:W-:Y:S06]  /*2390*/  MEMBAR.ALL.CTA ;  /* 0x0000000000007992 */ /* 0x0007ec0000008000 */
[----:B---3--:R-:W3:Y:S01]  /*23a0*/  FENCE.VIEW.ASYNC.S ;  /* 0x00000000000073c6 */ /* 0x008ee20000000000 */
[----:B--2---:R-:W-:-:S13]  /*23b0*/  LOP3.LUT P0, RZ, R6, 0x1, RZ, 0xc0, !PT ;  /* 0x0000000106ff7812 */ /* 0x004fda000780c0ff */
[----:B---3--:R-:W-:Y:S01]  /*23c0*/  VOTEU.ANY UP1, P0 ;  /* 0x0000000000ff7886 */ /* 0x008fe20000020100 */
[----:B------:R-:W-:-:S13]  /*23d0*/  PLOP3.LUT P0, PT, PT, PT, UP1, 0x80, 0x8 ;  /* 0x000000000008781c */ /* 0x000fda0003f0f018 */
[----:B-1----:R-:W-:Y:S02]  /*23e0*/  @P0 LOP3.LUT R0, R5, 0xffff, RZ, 0xc0, !PT ;  /* 0x0000ffff05000812 */ /* 0x002fe400078ec0ff */
[----:B------:R-:W-:Y:S02]  /*23f0*/  @P0 MOV R2, R4 ;  /* 0x0000000400020202 */ /* 0x000fe40000000f00 */
[----:B------:R-:W-:Y:S01]  /*2400*/  @P0 R2UR UR5, R0 ;  /* 0x00000000000502ca */ /* 0x000fe200000e0000 */
[----:B------:R-:W-:Y:S01]  /*2410*/  VIADD R0, R3, 0x150 ;  /* 0x0000015003007836 */ /* 0x000fe20000000000 */
[----:B------:R-:W-:Y:S02]  /*2420*/  @P0 SHF.R.U32.HI R4, RZ, 0x10, R5 ;  /* 0x00000010ff040819 */ /* 0x000fe40000011605 */
[----:B------:R-:W-:Y:S02]  /*2430*/  @P0 R2UR UR6, R2 ;  /* 0x00000000020602ca */ /* 0x000fe400000e0000 */
[----:B------:R-:W-:-:S02]  /*2440*/  PRMT R0, RZ, 0x654, R0 ;  /* 0x00000654ff007816 */ /* 0x000fc40000000000 */
[----:B------:R-:W-:Y:S02]  /*2450*/  @P0 R2UR UR4, R4 ;  /* 0x00000000040402ca */ /* 0x000fe400000e0000 */
[----:B------:R1:W-:Y:S03]  /*2460*/  SYNCS.ARRIVE.TRANS64.RED.A1T0 RZ, [R0+URZ], RZ ;  /* 0x000000ff00ff79a7 */ /* 0x0003e600081004ff */
[----:B------:R-:W-:-:S04]  /*2470*/  @UP1 UMOV UR39, UR5 ;  /* 0x0000000500271c82 */ /* 0x000fc80008000000 */
[----:B------:R-:W-:-:S04]  /*2480*/  @UP1 UMOV UR40, UR6 ;  /* 0x0000000600281c82 */ /* 0x000fc80008000000 */
[----:B------:R-:W-:Y:S01]  /*2490*/  @UP1 UMOV UR36, UR4 ;  /* 0x0000000400241c82 */ /* 0x000fe20008000000 */
[----:B------:R-:W-:Y:S05]  /*24a0*/  BRA.U !UP0, `(.L_x_41) ;  /* 0x0000000108d47547 */ /* 0x000fea000b800000 */
[----:B------:R-:W2:Y:S01]  /*24b0*/  LDCU.128 UR12, c[0x0][0xb10] ;  /* 0x00016200ff0c77ac */ /* 0x000ea20008000c00 */
[----:B------:R-:W3:Y:S01]  /*24c0*/  LDCU UR22, c[0x0][0xb20] ;  /* 0x00016400ff1677ac */ /* 0x000ee20008000800 */
[----:B------:R-:W4:Y:S01]  /*24d0*/  LDCU UR20, c[0x0][0xb0c] ;  /* 0x00016180ff1477ac */ /* 0x000f220008000800 */
[----:B------:R-:W1:Y:S01]  /*24e0*/  LDCU.64 UR8, c[0x0][0xb28] ;  /* 0x00016500ff0877ac */ /* 0x000e620008000a00 */
[----:B------:R-:W-:Y:S02]  /*24f0*/  UISETP.NE.AND UP3, UPT, UR42, 0x1, UPT ;  /* 0x000000012a00788c */ /* 0x000fe4000bf65270 */
[----:B--2---:R-:W-:Y:S02]  /*2500*/  UIMAD.WIDE.U32 UR10, UR41, UR15, URZ ;  /* 0x0000000f290a72a5 */ /* 0x004fe4000f8e00ff */
[----:B------:R-:W-:Y:S02]  /*2510*/  UIMAD.WIDE.U32 UR4, UR43, UR12, URZ ;  /* 0x0000000c2b0472a5 */ /* 0x000fe4000f8e00ff */
[----:B------:R-:W-:-:S02]  /*2520*/  UISETP.NE.AND UP0, UPT, UR14, 0x1, UPT ;  /* 0x000000010e00788c */ /* 0x000fc4000bf05270 */
[----:B------:R-:W-:Y:S01]  /*2530*/  UIMAD.WIDE.U32 UR18, UR39, UR15, URZ ;  /* 0x0000000f271272a5 */ /* 0x000fe2000f8e00ff */
[----:B------:R-:W-:Y:S02]  /*2540*/  UMOV UR10, UR11 ;  /* 0x0000000b000a7c82 */ /* 0x000fe40008000000 */
[----:B------:R-:W-:Y:S01]  /*2550*/  UMOV UR4, UR5 ;  /* 0x0000000500047c82 */ /* 0x000fe20008000000 */
[----:B---3--:R-:W-:Y:S02]  /*2560*/  USHF.R.U32.HI UR10, URZ, UR22, UR10 ;  /* 0x00000016ff0a7299 */ /* 0x008fe4000801160a */
[----:B----4-:R-:W-:Y:S02]  /*2570*/  UISETP.NE.AND UP2, UPT, UR20, 0x1, UPT ;  /* 0x000000011400788c */ /* 0x010fe4000bf45270 */
[----:B------:R-:W-:Y:S02]  /*2580*/  USHF.R.U32.HI UR4, URZ, UR13, UR4 ;  /* 0x0000000dff047299 */ /* 0x000fe40008011604 */
[----:B------:R-:W-:-:S02]  /*2590*/  USEL UR5, UR41, UR10, !UP0 ;  /* 0x0000000a29057287 */ /* 0x000fc4000c000000 */
[----:B------:R-:W-:Y:S02]  /*25a0*/  USEL UR6, UR43, UR4, !UP2 ;  /* 0x000000042b067287 */ /* 0x000fe4000d000000 */
[----:B-1----:R-:W-:Y:S01]  /*25b0*/  UIMAD.WIDE.U32 UR10, UR5, UR8, URZ ;  /* 0x00000008050a72a5 */ /* 0x002fe2000f8e00ff */
[----:B------:R-:W-:Y:S01]  /*25c0*/  UMOV UR4, UR19 ;  /* 0x0000001300047c82 */ /* 0x000fe20008000000 */
[----:B------:R-:W-:Y:S02]  /*25d0*/  UIMAD.WIDE.U32 UR16, UR40, UR12, URZ ;  /* 0x0000000c281072a5 */ /* 0x000fe4000f8e00ff */
[----:B------:R-:W-:-:S03]  /*25e0*/  UIMAD.WIDE.U32 UR18, UR6, UR8, URZ ;  /* 0x00000008061272a5 */ /* 0x000fc6000f8e00ff */
[----:B------:R-:W-:Y:S01]  /*25f0*/  UMOV UR10, UR11 ;  /* 0x0000000b000a7c82 */ /* 0x000fe20008000000 */
[----:B------:R-:W-:Y:S02]  /*2600*/  USHF.R.U32.HI UR4, URZ, UR22, UR4 ;  /* 0x00000016ff047299 */ /* 0x000fe40008011604 */
[----:B------:R-:W-:Y:S01]  /*2610*/  @UP3 USHF.R.U32.HI UR5, URZ, UR9, UR10 ;  /* 0x00000009ff053299 */ /* 0x000fe2000801160a */
[----:B------:R-:W-:Y:S01]  /*2620*/  UMOV UR16, UR17 ;  /* 0x0000001100107c82 */ /* 0x000fe20008000000 */
[----:B------:R-:W-:Y:S01]  /*2630*/  UMOV UR18, UR19 ;  /* 0x0000001300127c82 */ /* 0x000fe20008000000 */
[----:B------:R-:W-:Y:S02]  /*2640*/  USHF.R.U32.HI UR13, URZ, UR13, UR16 ;  /* 0x0000000dff0d7299 */ /* 0x000fe40008011610 */
[----:B------:R-:W-:Y:S02]  /*2650*/  USEL UR4, UR39, UR4, !UP0 ;  /* 0x0000000427047287 */ /* 0x000fe4000c000000 */
[----:B------:R-:W-:-:S02]  /*2660*/  @UP3 USHF.R.U32.HI UR6, URZ, UR9, UR18 ;  /* 0x00000009ff063299 */ /* 0x000fc40008011612 */
[----:B------:R-:W-:Y:S02]  /*2670*/  UIMAD UR10, UR42, UR5, URZ ;  /* 0x000000052a0a72a4 */ /* 0x000fe4000f8e02ff */
[----:B------:R-:W-:Y:S02]  /*2680*/  USEL UR5, UR40, UR13, !UP2 ;  /* 0x0000000d28057287 */ /* 0x000fe4000d000000 */
[----:B------:R-:W-:Y:S02]  /*2690*/  UIMAD UR12, UR42, UR6, URZ ;  /* 0x000000062a0c72a4 */ /* 0x000fe4000f8e02ff */
[----:B------:R-:W-:Y:S02]  /*26a0*/  UISETP.GE.AND UP0, UPT, UR4, UR10, UPT ;  /* 0x0000000a0400728c */ /* 0x000fe4000bf06270 */
[----:B------:R-:W-:Y:S02]  /*26b0*/  UIMAD.WIDE.U32 UR10, UR4, UR8, URZ ;  /* 0x00000008040a72a5 */ /* 0x000fe4000f8e00ff */
[----:B------:R-:W-:-:S02]  /*26c0*/  UISETP.GE.OR UP0, UPT, UR5, UR12, UP0 ;  /* 0x0000000c0500728c */ /* 0x000fc40008706670 */
        /* <DEDUP_REMOVED lines=19> */
.L_x_41:
[----:B------:R-:W2:Y:S02]  /*2800*/  LDCU UR4, c[0x0][0xb30] ;  /* 0x00016600ff0477ac */ /* 0x000ea40008000800 */
[----:B--2---:R-:W-:-:S09]  /*2810*/  UISETP.NE.AND UP0, UPT, UR4, 0x1, UPT ;  /* 0x000000010400788c */ /* 0x004fd2000bf05270 */
[----:B------:R-:W-:Y:S05]  /*2820*/  BRA.U UP0, `(.L_x_42) ;  /* 0x0000000100447547 */ /* 0x000fea000b800000 */
        /* <DEDUP_REMOVED lines=17> */
.L_x_42:
[----:B------:R-:W-:Y:S01]  /*2940*/  VIADD R11, R11, 0x1 ;  /* 0x000000010b0b7836 */ /* 0x000fe20000000000 */
[----:B------:R-:W-:Y:S01]  /*2950*/  PLOP3.LUT P1, PT, PT, PT, PT, 0x80, 0x8 ;  /* 0x000000000008781c */ /* 0x000fe20003f2f070 */
[----:B------:R-:W-:Y:S02]  /*2960*/  UIADD3 UR16, UPT, UPT, UR40, UR59, URZ ;  /* 0x0000003b28107290 */ /* 0x000fe4000fffe0ff */
[----:B------:R-:W-:Y:S01]  /*2970*/  UIADD3 UR20, UPT, UPT, UR39, UR62, URZ ;  /* 0x0000003e27147290 */ /* 0x000fe2000fffe0ff */
[----:B------:R-:W-:-:S04]  /*2980*/  ISETP.NE.AND P0, PT, R11, 0x2, PT ;  /* 0x000000020b00780c */ /* 0x000fc80003f05270 */
[----:B------:R-:W-:Y:S02]  /*2990*/  SEL R3, RZ, 0x1, P0 ;  /* 0x00000001ff037807 */ /* 0x000fe40000000000 */
[----:B------:R-:W-:Y:S02]  /*29a0*/  SEL R11, R11, RZ, P0 ;  /* 0x000000ff0b0b7207 */ /* 0x000fe40000000000 */
[----:B------:R-:W-:Y:S01]  /*29b0*/  LOP3.LUT R10, R10, R3, RZ, 0x3c, !PT ;  /* 0x000000030a0a7212 */ /* 0x000fe200078e3cff */
[----:B------:R-:W-:Y:S06]  /*29c0*/  BRA.U UP1, `(.L_x_43) ;  /* 0xfffffff101547547 */ /* 0x000fec000b83ffff */
[----:B------:R-:W-:Y:S01]  /*29d0*/  UIADD3 UR21, UPT, UPT, UR21, 0x88, URZ ;  /* 0x0000008815157890 */ /* 0x000fe2000fffe0ff */
[----:B------:R-:W-:-:S03]  /*29e0*/  SHF.L.U32 R3, R12, 0x1f, RZ ;  /* 0x0000001f0c037819 */ /* 0x000fc600000006ff */
[----:B------:R-:W-:-:S09]  /*29f0*/  ULEA UR4, UR7, UR21, 0x3 ;  /* 0x0000001507047291 */ /* 0x000fd2000f8e18ff */
[----:B------:R-:W2:Y:S02]  /*2a00*/  SYNCS.PHASECHK.TRANS64.TRYWAIT P0, [UR4], R3 ;  /* 0x00000003ff0075a7 */ /* 0x000ea40008001104 */
[----:B--2---:R-:W-:Y:S05]  /*2a10*/  @!P0 BRA `(.L_x_44) ;  /* 0x0000005800488947 */ /* 0x004fea0003800000 */
.L_x_131:
[----:B------:R-:W-:-:S04]  /*2a20*/  UIADD3 UR4, UPT, UPT, UR7, 0x1, URZ ;  /* 0x0000000107047890 */ /* 0x000fc8000fffe0ff */
[----:B------:R-:W-:-:S04]  /*2a30*/  UISETP.NE.AND UP0, UPT, UR4, 0x11, UPT ;  /* 0x000000110400788c */ /* 0x000fc8000bf05270 */
[----:B------:R-:W-:Y:S02]  /*2a40*/  USEL UR6, URZ, 0x1, UP0 ;  /* 0x00000001ff067887 */ /* 0x000fe40008000000 */
[----:B------:R-:W-:-:S04]  /*2a50*/  USEL UR4, UR4, URZ, UP0 ;  /* 0x000000ff04047287 */ /* 0x000fc80008000000 */
[----:B------:R-:W-:Y:S01]  /*2a60*/  ULEA UR5, UR4, UR21, 0x3 ;  /* 0x0000001504057291 */ /* 0x000fe2000f8e18ff */
[----:B------:R-:W-:-:S04]  /*2a70*/  LOP3.LUT R2, R12, UR6, RZ, 0x3c, !PT ;  /* 0x000000060c027c12 */ /* 0x000fc8000f8e3cff */
[----:B-1----:R-:W-:-:S04]  /*2a80*/  SHF.L.U32 R3, R2, 0x1f, RZ ;  /* 0x0000001f02037819 */ /* 0x002fc800000006ff */
[----:B------:R-:W1:Y:S02]  /*2a90*/  SYNCS.PHASECHK.TRANS64.TRYWAIT P0, [UR5], R3 ;  /* 0x00000003ff0075a7 */ /* 0x000e640008001105 */
[----:B-1----:R-:W-:Y:S05]  /*2aa0*/  @!P0 BRA `(.L_x_45) ;  /* 0x00000058003c8947 */ /* 0x002fea0003800000 */
.L_x_133:
        /* <DEDUP_REMOVED lines=9> */
.L_x_135:
        /* <DEDUP_REMOVED lines=9> */
.L_x_137:
        /* <DEDUP_REMOVED lines=9> */
.L_x_139:
        /* <DEDUP_REMOVED lines=9> */
.L_x_141:
        /* <DEDUP_REMOVED lines=9> */
.L_x_143:
        /* <DEDUP_REMOVED lines=9> */
.L_x_145:
        /* <DEDUP_REMOVED lines=9> */
.L_x_147:
        /* <DEDUP_REMOVED lines=9> */
.L_x_149:
        /* <DEDUP_REMOVED lines=9> */
.L_x_151:
        /* <DEDUP_REMOVED lines=9> */
.L_x_153:
        /* <DEDUP_REMOVED lines=9> */
.L_x_155:
        /* <DEDUP_REMOVED lines=9> */
.L_x_157:
        /* <DEDUP_REMOVED lines=9> */
.L_x_159:
        /* <DEDUP_REMOVED lines=9> */
.L_x_161:
[----:B------:R-:W-:-:S04]  /*3290*/  UIADD3 UR4, UPT, UPT, UR4, 0x1, URZ ;  /* 0x0000000104047890 */ /* 0x000fc8000fffe0ff */
[----:B------:R-:W-:-:S04]  /*32a0*/  UISETP.NE.AND UP0, UPT, UR4, 0x11, UPT ;  /* 0x000000110400788c */ /* 0x000fc8000bf05270 */
[----:B------:R-:W-:Y:S02]  /*32b0*/  USEL UR5, URZ, 0x1, UP0 ;  /* 0x00000001ff057887 */ /* 0x000fe40008000000 */
[----:B------:R-:W-:-:S04]  /*32c0*/  USEL UR4, UR4, URZ, UP0 ;  /* 0x000000ff04047287 */ /* 0x000fc80008000000 */
[----:B------:R-:W-:Y:S01]  /*32d0*/  ULEA UR4, UR4, UR21, 0x3 ;  /* 0x0000001504047291 */ /* 0x000fe2000f8e18ff */
[----:B-1----:R-:W-:-:S04]  /*32e0*/  LOP3.LUT R3, R2, UR5, RZ, 0x3c, !PT ;  /* 0x0000000502037c12 */ /* 0x002fc8000f8e3cff */
[----:B------:R-:W-:Y:S01]  /*32f0*/  SHF.L.U32 R3, R3, 0x1f, RZ ;  /* 0x0000001f03037819 */ /* 0x000fe200000006ff */
[----:B------:R-:W-:-:S07]  /*3300*/  IMAD.U32 R0, RZ, RZ, UR4 ;  /* 0x00000004ff007e24 */ /* 0x000fce000f8e00ff */
.L_x_60:
[----:B-1----:R1:W2:Y:S02]  /*3310*/  SYNCS.PHASECHK.TRANS64.TRYWAIT P0, [R0+URZ], R3 ;  /* 0x00000003000075a7 */ /* 0x0022a400080011ff */
[----:B--2---:R-:W-:Y:S05]  /*3320*/  @!P0 NANOSLEEP.SYNCS 0x989680 ;  /* 0x009896800000895d */ /* 0x004fea0003900000 */
[----:B------:R-:W2:Y:S02]  /*3330*/  @!P0 SYNCS.PHASECHK.TRANS64 P0, [R0+URZ], R3 ;  /* 0x00000003000085a7 */ /* 0x000ea400080010ff */
[----:B--2---:R-:W-:Y:S05]  /*3340*/  @P0 EXIT ;  /* 0x000000000000094d */ /* 0x004fea0003800000 */
[----:B------:R-:W-:Y:S05]  /*3350*/  BRA `(.L_x_60) ;  /* 0xfffffffc00ec7947 */ /* 0x000fea000383ffff */
.L_x_23:
[----:B------:R-:W2:Y:S02]  /*3360*/  S2UR UR4, SR_CgaCtaId ;  /* 0x00000000000479c3 */ /* 0x000ea40000008800 */
[----:B--2---:R-:W-:-:S04]  /*3370*/  UISETP.NE.AND UP0, UPT, UR4, URZ, UPT ;  /* 0x000000ff0400728c */ /* 0x004fc8000bf05270 */
[----:B------:R-:W-:-:S09]  /*3380*/  UISETP.NE.OR UP0, UPT, UR17, 0x1, UP0 ;  /* 0x000000011100788c */ /* 0x000fd20008705670 */
[----:B------:R-:W-:Y:S05]  /*3390*/  BRA.U UP0, `(.L_x_61) ;  /* 0x00000005004c7547 */ /* 0x000fea000b800000 */
[----:B------:R-:W2:Y:S01]  /*33a0*/  S2UR UR5, SR_CgaCtaId ;  /* 0x00000000000579c3 */ /* 0x000ea20000008800 */
[----:B------:R-:W-:Y:S01]  /*33b0*/  UMOV UR4, 0x400 ;  /* 0x0000040000047882 */ /* 0x000fe20000000000 */
[----:B------:R-:W-:Y:S01]  /*33c0*/  ISETP.GE.U32.AND P2, PT, R0, 0x4, PT ;  /* 0x000000040000780c */ /* 0x000fe20003f46070 */
[----:B------:R-:W-:Y:S01]  /*33d0*/  IMAD.MOV.U32 R12, RZ, RZ, 0x1 ;  /* 0x00000001ff0c7424 */ /* 0x000fe200078e00ff */
[----:B------:R-:W-:Y:S02]  /*33e0*/  CS2R R10, SRZ ;  /* 0x00000000000a7805 */ /* 0x000fe4000001ff00 */
[----:B------:R-:W-:Y:S01]  /*33f0*/  CS2R R8, SRZ ;  /* 0x0000000000087805 */ /* 0x000fe2000001ff00 */
[----:B--2---:R-:W-:-:S03]  /*3400*/  ULEA UR6, UR5, UR4, 0x18 ;  /* 0x0000000405067291 */ /* 0x004fc6000f8ec0ff */
[----:B------:R-:W-:-:S09]  /*3410*/  UMOV UR5, URZ ;  /* 0x000000ff00057c82 */ /* 0x000fd20008000000 */
.L_x_65:
[----:B------:R-:W-:Y:S02]  /*3420*/  LEA R2, R8, UR6, 0x3 ;  /* 0x0000000608027c11 */ /* 0x000fe4000f8e18ff */
[----:B------:R-:W-:-:S03]  /*3430*/  SHF.L.U32 R5, R9, 0x1f, RZ ;  /* 0x0000001f09057819 */ /* 0x000fc600000006ff */
[----:B------:R-:W-:Y:S01]  /*3440*/  VIADD R4, R2, 0x1b0 ;  /* 0x000001b002047836 */ /* 0x000fe20000000000 */
[----:B------:R-:W2:Y:S02]  /*3450*/  SYNCS.PHASECHK.TRANS64.TRYWAIT P0, [R2+URZ+0x1a0], R5 ;  /* 0x0001a005020075a7 */ /* 0x000ea400080011ff */
[----:B--2---:R-:W-:Y:S05]  /*3460*/  @!P0 BRA `(.L_x_62) ;  /* 0x0000005400348947 */ /* 0x004fea0003800000 */
.L_x_162:
[----:B------:R-:W-:Y:S01]  /*3470*/  ULEA UR4, UR5, UR6, 0x3 ;  /* 0x0000000605047291 */ /* 0x000fe2000f8e18ff */
[----:B------:R-:W-:Y:S02]  /*3480*/  PRMT R4, RZ, 0x654, R4 ;  /* 0x00000654ff047816 */ /* 0x000fe40000000004 */
[----:B--2---:R-:W-:Y:S01]  /*3490*/  SHF.L.U32 R5, R12, 0x1f, RZ ;  /* 0x0000001f0c057819 */ /* 0x004fe200000006ff */
[----:B------:R-:W-:Y:S01]  /*34a0*/  UIADD3 UR7, UPT, UPT, UR4, 0x140, URZ ;  /* 0x0000014004077890 */ /* 0x000fe2000fffe0ff */
[----:B------:R2:W-:Y:S05]  /*34b0*/  SYNCS.ARRIVE.TRANS64.RED.A1T0 RZ, [R4+URZ], RZ ;  /* 0x000000ff04ff79a7 */ /* 0x0005ea00081004ff */
[----:B------:R-:W-:Y:S01]  /*34c0*/  IMAD.U32 R7, RZ, RZ, UR7 ;  /* 0x00000007ff077e24 */ /* 0x000fe2000f8e00ff */
[----:B------:R-:W3:Y:S04]  /*34d0*/  SYNCS.PHASECHK.TRANS64.TRYWAIT P0, [UR4+0x150], R5 ;  /* 0x00015005ff0075a7 */ /* 0x000ee80008001104 */
[----:B------:R-:W-:Y:S01]  /*34e0*/  PRMT R6, R0, 0x654, R7 ;  /* 0x0000065400067816 */ /* 0x000fe20000000007 */
[----:B--2---:R-:W-:Y:S01]  /*34f0*/  @!P2 IMAD.MOV.U32 R4, RZ, RZ, 0x10 ;  /* 0x00000010ff04a424 */ /* 0x004fe200078e00ff */
[----:B---3--:R-:W-:Y:S06]  /*3500*/  @!P0 BRA `(.L_x_63) ;  /* 0x0000005400208947 */ /* 0x008fec0003800000 */
.L_x_164:
[----:B------:R-:W-:Y:S01]  /*3510*/  ULEA UR8, UR5, UR6, 0x4 ;  /* 0x0000000605087291 */ /* 0x000fe2000f8e20ff */
[----:B------:R-:W-:Y:S01]  /*3520*/  SEL R3, R6, R3, !P2 ;  /* 0x0000000306037207 */ /* 0x000fe20005000000 */
[----:B------:R-:W-:Y:S01]  /*3530*/  UIADD3 UR9, UPT, UPT, UR4, 0x140, URZ ;  /* 0x0000014004097890 */ /* 0x000fe2000fffe0ff */
[----:B--2---:R-:W-:Y:S01]  /*3540*/  LEA R2, R11, UR6, 0x3 ;  /* 0x000000060b027c11 */ /* 0x004fe2000f8e18ff */
[----:B------:R-:W-:Y:S01]  /*3550*/  UIADD3 UR8, UPT, UPT, UR8, 0x1d0, URZ ;  /* 0x000001d008087890 */ /* 0x000fe2000fffe0ff */
[----:B------:R-:W-:Y:S01]  /*3560*/  SHF.L.U32 R5, R10, 0x1f, RZ ;  /* 0x0000001f0a057819 */ /* 0x000fe200000006ff */
[----:B------:R2:W-:Y:S01]  /*3570*/  @!P2 SYNCS.ARRIVE.TRANS64.RED RZ, [R3+URZ], R4 ;  /* 0x0000000403ffa9a7 */ /* 0x0005e200080004ff */
[----:B------:R-:W-:Y:S01]  /*3580*/  UIADD3 UR4, UPT, UPT, UR5, 0x1, URZ ;  /* 0x0000000105047890 */ /* 0x000fe2000fffe0ff */
[----:B------:R-:W-:-:S03]  /*3590*/  VIADD R8, R8, 0x1 ;  /* 0x0000000108087836 */ /* 0x000fc60000000000 */
[----:B------:R-:W-:Y:S02]  /*35a0*/  UISETP.NE.AND UP0, UPT, UR4, 0x2, UPT ;  /* 0x000000020400788c */ /* 0x000fe4000bf05270 */
[----:B------:R-:W-:Y:S06]  /*35b0*/  UGETNEXTWORKID.BROADCAST [UR8], [UR9] ;  /* 0x00000000080073ca */ /* 0x000fec0008000100 */
[----:B------:R-:W-:Y:S01]  /*35c0*/  USEL UR7, URZ, 0x1, UP0 ;  /* 0x00000001ff077887 */ /* 0x000fe20008000000 */
[----:B------:R-:W-:Y:S01]  /*35d0*/  ISETP.NE.AND P0, PT, R8, 0x2, PT ;  /* 0x000000020800780c */ /* 0x000fe20003f05270 */
[----:B------:R-:W-:Y:S01]  /*35e0*/  USEL UR5, UR4, URZ, UP0 ;  /* 0x000000ff04057287 */ /* 0x000fe20008000000 */
[----:B------:R-:W3:Y:S03]  /*35f0*/  SYNCS.PHASECHK.TRANS64.TRYWAIT P1, [R2+URZ+0x140], R5 ;  /* 0x00014005020075a7 */ /* 0x000ee600080211ff */
[----:B------:R-:W-:Y:S01]  /*3600*/  LOP3.LUT R12, R12, UR7, RZ, 0x3c, !PT ;  /* 0x000000070c0c7c12 */ /* 0x000fe2000f8e3cff */
[----:B--23--:R-:W-:Y:S07]  /*3610*/  @!P1 BRA `(.L_x_64) ;  /* 0x0000005000f49947 */ /* 0x00cfee0003800000 */
.L_x_165:
[C---:B------:R-:W-:Y:S01]  /*3620*/  LEA R4, R11.reuse, UR6, 0x4 ;  /* 0x000000060b047c11 */ /* 0x040fe2000f8e20ff */
[----:B--2---:R-:W-:Y:S01]  /*3630*/  VIADD R2, R2, 0x150 ;  /* 0x0000015002027836 */ /* 0x004fe20000000000 */
[----:B------:R-:W-:Y:S01]  /*3640*/  SEL R8, R8, RZ, P0 ;  /* 0x000000ff08087207 */ /* 0x000fe20000000000 */
[----:B------:R-:W-:-:S03]  /*3650*/  VIADD R11, R11, 0x1 ;  /* 0x000000010b0b7836 */ /* 0x000fc60000000000 */
[----:B------:R-:W2:Y:S01]  /*3660*/  LDS.128 R4, [R4+0x1d0] ;  /* 0x0001d00004047984 */ /* 0x000ea20000000c00 */
[----:B------:R-:W-:Y:S02]  /*3670*/  PRMT R2, RZ, 0x654, R2 ;  /* 0x00000654ff027816 */ /* 0x000fe40000000002 */
[C---:B------:R-:W-:Y:S01]  /*3680*/  ISETP.NE.AND P1, PT, R11.reuse, 0x2, PT ;  /* 0x000000020b00780c */ /* 0x040fe20003f25270 */
[----:B------:R-:W-:Y:S01]  /*3690*/  @!PT LDS RZ, [RZ] ;  /* 0x00000000fffff984 */ /* 0x000fe20000000800 */
[----:B------:R-:W-:Y:S01]  /*36a0*/  @!PT LDS RZ, [RZ] ;  /* 0x00000000fffff984 */ /* 0x000fe20000000800 */
[----:B------:R-:W-:Y:S01]  /*36b0*/  @!PT LDS RZ, [RZ] ;  /* 0x00000000fffff984 */ /* 0x000fe20000000800 */
[----:B------:R-:W-:Y:S01]  /*36c0*/  @!PT LDS RZ, [RZ] ;  /* 0x00000000fffff984 */ /* 0x000fe20000000800 */
[----:B------:R3:W-:Y:S06]  /*36d0*/  MEMBAR.ALL.CTA ;  /* 0x0000000000007992 */ /* 0x0007ec0000008000 */
[----:B---3--:R-:W3:Y:S01]  /*36e0*/  FENCE.VIEW.ASYNC.S ;  /* 0x00000000000073c6 */ /* 0x008ee20000000000 */
[----:B------:R-:W-:Y:S01]  /*36f0*/  SEL R11, R11, RZ, P1 ;  /* 0x000000ff0b0b7207 */ /* 0x000fe20000800000 */
[----:B---3--:R3:W-:Y:S01]  /*3700*/  SYNCS.ARRIVE.TRANS64.RED.A1T0 RZ, [R2+URZ], RZ ;  /* 0x000000ff02ff79a7 */ /* 0x0087e200081004ff */
[----:B--2---:R-:W-:-:S02]  /*3710*/  LOP3.LUT P3, RZ, R6, 0x1, RZ, 0xc0, !PT ;  /* 0x0000000106ff7812 */ /* 0x004fc4000786c0ff */
[----:B------:R-:W-:-:S04]  /*3720*/  SEL R5, RZ, 0x1, P1 ;  /* 0x00000001ff057807 */ /* 0x000fc80000800000 */
[----:B------:R-:W-:Y:S02]  /*3730*/  LOP3.LUT R10, R10, R5, RZ, 0x3c, !PT ;  /* 0x000000050a0a7212 */ /* 0x000fe400078e3cff */
[----:B---3--:R-:W-:-:S04]  /*3740*/  SEL R2, RZ, 0x1, P0 ;  /* 0x00000001ff027807 */ /* 0x008fc80000000000 */
[----:B------:R-:W-:Y:S01]  /*3750*/  LOP3.LUT R9, R9, R2, RZ, 0x3c, !PT ;  /* 0x0000000209097212 */ /* 0x000fe200078e3cff */
[----:B------:R-:W-:Y:S06]  /*3760*/  @P3 BRA `(.L_x_65) ;  /* 0xfffffffc002c3947 */ /* 0x000fec000383ffff */
[----:B------:R-:W-:Y:S01]  /*3770*/  ULEA UR4, UR5, UR6, 0x3 ;  /* 0x0000000605047291 */ /* 0x000fe2000f8e18ff */
[----:B------:R-:W-:-:S08]  /*3780*/  SHF.L.U32 R3, R12, 0x1f, RZ ;  /* 0x0000001f0c037819 */ /* 0x000fd000000006ff */
[----:B------:R-:W2:Y:S02]  /*3790*/  SYNCS.PHASECHK.TRANS64 P0, [UR4+0x150], R3 ;  /* 0x00015003ff0075a7 */ /* 0x000ea40008001004 */
[----:B--2---:R-:W-:Y:S05]  /*37a0*/  @P0 BRA `(.L_x_66) ;  /* 0x0000000000080947 */ /* 0x004fea0003800000 */
[----:B------:R-:W2:Y:S02]  /*37b0*/  SYNCS.PHASECHK.TRANS64.TRYWAIT P0, [UR4+0x150], R3 ;  /* 0x00015003ff0075a7 */ /* 0x000ea40008001104 */
[----:B--2---:R-:W-:Y:S05]  /*37c0*/  @!P0 BRA `(.L_x_67) ;  /* 0x00000050009c8947 */ /* 0x004fea0003800000 */
.L_x_66:
[----:B------:R-:W-:-:S04]  /*37d0*/  UIADD3 UR7, UPT, UPT, UR5, 0x1, URZ ;  /* 0x0000000105077890 */ /* 0x000fc8000fffe0ff */
[----:B------:R-:W-:-:S04]  /*37e0*/  UISETP.NE.AND UP0, UPT, UR7, 0x2, UPT ;  /* 0x000000020700788c */ /* 0x000fc8000bf05270 */
[----:B------:R-:W-:Y:S02]  /*37f0*/  USEL UR8, URZ, 0x1, UP0 ;  /* 0x00000001ff087887 */ /* 0x000fe40008000000 */
[----:B------:R-:W-:-:S04]  /*3800*/  USEL UR7, UR7, URZ, UP0 ;  /* 0x000000ff07077287 */ /* 0x000fc80008000000 */
[----:B------:R-:W-:Y:S01]  /*3810*/  ULEA UR7, UR7, UR6, 0x3 ;  /* 0x0000000607077291 */ /* 0x000fe2000f8e18ff */
[----:B--2---:R-:W-:-:S04]  /*3820*/  LOP3.LUT R3, R12, UR8, RZ, 0x3c, !PT ;  /* 0x000000080c037c12 */ /* 0x004fc8000f8e3cff */
[----:B------:R-:W-:-:S04]  /*3830*/  SHF.L.U32 R0, R3, 0x1f, RZ ;  /* 0x0000001f03007819 */ /* 0x000fc800000006ff */
[----:B------:R-:W2:Y:S02]  /*3840*/  SYNCS.PHASECHK.TRANS64 P0, [UR7+0x150], R0 ;  /* 0x00015000ff0075a7 */ /* 0x000ea40008001007 */
[----:B-12---:R-:W-:Y:S05]  /*3850*/  @P0 EXIT ;  /* 0x000000000000094d */ /* 0x006fea0003800000 */
[----:B------:R-:W-:Y:S02]  /*3860*/  SHF.L.U32 R3, R3, 0x1f, RZ ;  /* 0x0000001f03037819 */ /* 0x000fe400000006ff */
[----:B------:R-:W-:-:S07]  /*3870*/  MOV R0, UR7 ;  /* 0x0000000700007c02 */ /* 0x000fce0008000f00 */
.L_x_68:
[----:B-1----:R1:W2:Y:S02]  /*3880*/  SYNCS.PHASECHK.TRANS64.TRYWAIT P0, [R0+URZ+0x150], R3 ;  /* 0x00015003000075a7 */ /* 0x0022a400080011ff */
[----:B--2---:R-:W-:Y:S05]  /*3890*/  @!P0 NANOSLEEP.SYNCS 0x989680 ;  /* 0x009896800000895d */ /* 0x004fea0003900000 */
[----:B------:R-:W2:Y:S02]  /*38a0*/  @!P0 SYNCS.PHASECHK.TRANS64 P0, [R0+URZ+0x150], R3 ;  /* 0x00015003000085a7 */ /* 0x000ea400080010ff */
[----:B--2---:R-:W-:Y:S05]  /*38b0*/  @P0 EXIT ;  /* 0x000000000000094d */ /* 0x004fea0003800000 */
[----:B------:R-:W-:Y:S05]  /*38c0*/  BRA `(.L_x_68) ;  /* 0xfffffffc00ec7947 */ /* 0x000fea000383ffff */
.L_x_61:
[----:B------:R-:W-:Y:S05]  /*38d0*/  BRA.U UP4, `(.L_x_69) ;  /* 0x0000000d04a07547 */ /* 0x000fea000b800000 */
[----:B------:R-:W2:Y:S01]  /*38e0*/  S2UR UR7, SR_CgaCtaId ;  /* 0x00000000000779c3 */ /* 0x000ea20000008800 */
[----:B------:R-:W-:Y:S01]  /*38f0*/  UMOV UR4, 0x40 ;  /* 0x0000004000047882 */ /* 0x000fe20000000000 */
[----:B------:R-:W-:Y:S01]  /*3900*/  NOP ;  /* 0x0000000000007918 */ /* 0x000fe20000000000 */
[----:B------:R-:W-:Y:S01]  /*3910*/  UMOV UR6, 0x400 ;  /* 0x0000040000067882 */ /* 0x000fe20000000000 */
[----:B--2---:R-:W-:Y:S02]  /*3920*/  ULEA UR5, UR7, UR4, 0x18 ;  /* 0x0000000407057291 */ /* 0x004fe4000f8ec0ff */
[----:B------:R-:W-:-:S07]  /*3930*/  ULEA UR6, UR7, UR6, 0x18 ;  /* 0x0000000607067291 */ /* 0x000fce000f8ec0ff */
[----:B------:R-:W2:Y:S02]  /*3940*/  LDS.U8 R0, [UR5+0x1c] ;  /* 0x00001c05ff007984 */ /* 0x000ea40008000000 */
[----:B--2---:R-:W-:-:S13]  /*3950*/  ISETP.NE.AND P0, PT, R0, RZ, PT ;  /* 0x000000ff0000720c */ /* 0x004fda0003f05270 */
[----:B------:R-:W-:Y:S05]  /*3960*/  @P0 BRA `(.L_x_70) ;  /* 0x0000000000580947 */ /* 0x000fea0003800000 */
[----:B------:R-:W-:-:S13]  /*3970*/  ELECT P0, URZ, PT ;  /* 0x0000000000ff782f */ /* 0x000fda0003800000 */
[----:B------:R-:W-:Y:S05]  /*3980*/  @!P0 BRA `(.L_x_71) ;  /* 0x0000000000608947 */ /* 0x000fea0003800000 */
[----:B------:R-:W-:Y:S01]  /*3990*/  UMOV UR4, 0x10 ;  /* 0x0000001000047882 */ /* 0x000fe20000000000 */
[----:B------:R-:W-:Y:S01]  /*39a0*/  HFMA2 R0, -RZ, RZ, 0, 5.9604644775390625e-08 ;  /* 0x00000001ff007431 */ /* 0x000fe200000001ff */
[----:B------:R-:W-:-:S03]  /*39b0*/  MOV R3, 0xffff ;  /* 0x0000ffff00037802 */ /* 0x000fc60000000f00 */
[----:B------:R-:W-:Y:S04]  /*39c0*/  DEPBAR.LE SB2, 0x36 ;  /* 0x0000ad800000791a */ /* 0x000fe80000000000 */
[----:B------:R-:W2:Y:S02]  /*39d0*/  UTCATOMSWS.FIND_AND_SET.ALIGN UP0, UR4, UR4 ;  /* 0x00000004000475e3 */ /* 0x000ea40008000800 */
[----:B--2---:R-:W-:Y:S01]  /*39e0*/  MOV R4, UR4 ;  /* 0x0000000400047c02 */ /* 0x004fe20008000f00 */
[----:B------:R-:W-:Y:S06]  /*39f0*/  BRA.U UP0, `(.L_x_72) ;  /* 0x0000000100187547 */ /* 0x000fec000b800000 */
.L_x_73:
[----:B------:R-:W-:Y:S05]  /*3a00*/  NANOSLEEP 0x64 ;  /* 0x000000640000795d */ /* 0x000fea0003800000 */
[----:B------:R-:W-:-:S05]  /*3a10*/  UMOV UR4, 0x10 ;  /* 0x0000001000047882 */ /* 0x000fca0000000000 */
[----:B------:R-:W-:Y:S04]  /*3a20*/  DEPBAR.LE SB2, 0x36 ;  /* 0x0000ad800000791a */ /* 0x000fe80000000000 */
[----:B------:R-:W2:Y:S02]  /*3a30*/  UTCATOMSWS.FIND_AND_SET.ALIGN UP0, UR4, UR4 ;  /* 0x00000004000475e3 */ /* 0x000ea40008000800 */
[----:B--2---:R-:W-:Y:S01]  /*3a40*/  MOV R4, UR4 ;  /* 0x0000000400047c02 */ /* 0x004fe20008000f00 */
[----:B------:R-:W-:Y:S05]  /*3a50*/  BRA.U !UP0, `(.L_x_73) ;  /* 0xfffffffd08e87547 */ /* 0x000fea000b83ffff */
.L_x_72:
[-C--:B------:R-:W-:Y:S02]  /*3a60*/  SHF.L.U32 R3, R3, R4.reuse, RZ ;  /* 0x0000000403037219 */ /* 0x080fe400000006ff */
[----:B------:R-:W-:Y:S01]  /*3a70*/  SHF.L.U32 R0, R0, R4, RZ ;  /* 0x0000000400007219 */ /* 0x000fe200000006ff */
[----:B------:R-:W-:Y:S02]  /*3a80*/  IMAD.SHL.U32 R4, R4, 0x20, RZ ;  /* 0x0000002004047824 */ /* 0x000fe400078e00ff */
[----:B------:R2:W-:Y:S04]  /*3a90*/  ATOMS.OR RZ, [UR5+0x14], R3 ;  /* 0x00001403ffff798c */ /* 0x0005e8000b000005 */
[----:B------:R2:W-:Y:S04]  /*3aa0*/  ATOMS.OR RZ, [UR5+0x18], R0 ;  /* 0x00001800ffff798c */ /* 0x0005e8000b000005 */
[----:B------:R2:W-:Y:S01]  /*3ab0*/  STS [UR6+0x1f0], R4 ;  /* 0x0001f004ff007988 */ /* 0x0005e20008000806 */
[----:B------:R-:W-:Y:S05]  /*3ac0*/  BRA `(.L_x_71) ;  /* 0x0000000000107947 */ /* 0x000fea0003800000 */
.L_x_70:
[----:B------:R-:W-:Y:S02]  /*3ad0*/  MOV R0, 0xffffffff ;  /* 0xffffffff00007802 */ /* 0x000fe40000000f00 */
[----:B------:R-:W-:-:S03]  /*3ae0*/  MOV R4, 0x3b10 ;  /* 0x00003b1000047802 */ /* 0x000fc60000000f00 */
[----:B------:R2:W-:Y:S04]  /*3af0*/  STS [UR6+0x1f0], R0 ;  /* 0x0001f000ff007988 */ /* 0x0005e80008000806 */
[----:B-12--5:R-:W-:Y:S05]  /*3b00*/  CALL.REL.NOINC `($__internal_1_$__cuda_sm10x_tcgen05_guardrail_trap_phase_invalid_during_alloc) ;  /* 0x0000005400587944 */ /* 0x026fea0003c00000 */
.L_x_71:
[----:B------:R-:W-:Y:S05]  /*3b10*/  WARPSYNC.ALL ;  /* 0x0000000000007948 */ /* 0x000fea0003800000 */
[----:B------:R-:W3:Y:S01]  /*3b20*/  S2UR UR4, SR_CgaCtaId ;  /* 0x00000000000479c3 */ /* 0x000ee20000008800 */
[----:B------:R-:W-:Y:S01]  /*3b30*/  UMOV UR17, 0x400 ;  /* 0x0000040000117882 */ /* 0x000fe20000000000 */
[----:B------:R-:W-:-:S06]  /*3b40*/  NOP ;  /* 0x0000000000007918 */ /* 0x000fcc0000000000 */
[----:B------:R-:W-:Y:S06]  /*3b50*/  BAR.ARV 0x6, 0xa0 ;  /* 0x0182800000007b1d */ /* 0x000fec0000002000 */
[----:B------:R-:W4:Y:S01]  /*3b60*/  LDCU UR5, c[0x0][0x38c] ;  /* 0x00007180ff0577ac */ /* 0x000f220008000800 */
[----:B------:R-:W-:Y:S01]  /*3b70*/  LOP3.LUT R2, R2, 0xffff, RZ, 0xc0, !PT ;  /* 0x0000ffff02027812 */ /* 0x000fe200078ec0ff */
[----:B------:R-:W-:Y:S01]  /*3b80*/  IMAD.MOV.U32 R11, RZ, RZ, 0x1 ;  /* 0x00000001ff0b7424 */ /* 0x000fe200078e00ff */
[----:B------:R-:W-:Y:S01]  /*3b90*/  CS2R R8, SRZ ;  /* 0x0000000000087805 */ /* 0x000fe2000001ff00 */
[----:B------:R-:W1:Y:S01]  /*3ba0*/  LDCU UR8, c[0x0][0x38c] ;  /* 0x00007180ff0877ac */ /* 0x000e620008000800 */
[----:B------:R-:W-:Y:S01]  /*3bb0*/  R2UR UR19, R2 ;  /* 0x00000000021372ca */ /* 0x000fe200000e0000 */
[----:B------:R-:W-:Y:S01]  /*3bc0*/  IMAD.MOV.U32 R10, RZ, RZ, RZ ;  /* 0x000000ffff0a7224 */ /* 0x000fe200078e00ff */
[----:B------:R-:W-:Y:S01]  /*3bd0*/  UMOV UR22, URZ ;  /* 0x000000ff00167c82 */ /* 0x000fe20008000000 */
[----:B------:R-:W-:Y:S01]  /*3be0*/  UMOV UR14, URZ ;  /* 0x000000ff000e7c82 */ /* 0x000fe20008000000 */
[----:B---3--:R-:W-:Y:S01]  /*3bf0*/  ULEA UR17, UR4, UR17, 0x18 ;  /* 0x0000001104117291 */ /* 0x008fe2000f8ec0ff */
[----:B------:R-:W-:Y:S01]  /*3c00*/  UMOV UR26, 0x0 ;  /* 0x00000000001a7882 */ /* 0x000fe20000000000 */
[----:B------:R-:W-:-:S02]  /*3c10*/  UMOV UR27, 0x4200490 ;  /* 0x04200490001b7882 */ /* 0x000fc40000000000 */
[----:B------:R-:W-:Y:S02]  /*3c20*/  UIADD3 UR6, UPT, UPT, UR17, 0x4400, URZ ;  /* 0x0000440011067890 */ /* 0x000fe4000fffe0ff */
[----:B------:R-:W-:Y:S02]  /*3c30*/  UIADD3 UR7, UPT, UPT, UR17, 0x15400, URZ ;  /* 0x0001540011077890 */ /* 0x000fe4000fffe0ff */
[----:B----4-:R-:W-:Y:S01]  /*3c40*/  UIADD3 UR5, UPT, UPT, UR5, 0x3f, URZ ;  /* 0x0000003f05057890 */ /* 0x010fe2000fffe0ff */
[----:B--2---:R-:W2:Y:S01]  /*3c50*/  LDS R0, [UR17+0x1f0] ;  /* 0x0001f011ff007984 */ /* 0x004ea20008000800 */
[----:B------:R-:W-:Y:S02]  /*3c60*/  USHF.R.U32.HI UR6, URZ, 0x4, UR6 ;  /* 0x00000004ff067899 */ /* 0x000fe40008011606 */
[----:B------:R-:W-:Y:S02]  /*3c70*/  USHF.R.S32.HI UR4, URZ, 0x1f, UR5 ;  /* 0x0000001fff047899 */ /* 0x000fe40008011405 */
[----:B------:R-:W-:-:S02]  /*3c80*/  ULOP3.LUT UR6, UR6, 0x3fff, URZ, 0xc0, !UPT ;  /* 0x00003fff06067892 */ /* 0x000fc4000f8ec0ff */
[----:B------:R-:W-:Y:S02]  /*3c90*/  ULEA.HI UR4, UR4, UR5, URZ, 0x6 ;  /* 0x0000000504047291 */ /* 0x000fe4000f8f30ff */
[----:B------:R-:W-:Y:S02]  /*3ca0*/  USHF.R.U32.HI UR5, URZ, 0x4, UR7 ;  /* 0x00000004ff057899 */ /* 0x000fe40008011607 */
[----:B------:R-:W-:Y:S02]  /*3cb0*/  USHF.R.S32.HI UR28, URZ, 0x6, UR4 ;  /* 0x00000006ff1c7899 */ /* 0x000fe40008011404 */
[----:B------:R-:W-:Y:S02]  /*3cc0*/  ULOP3.LUT UR5, UR5, 0x3fff, URZ, 0xc0, !UPT ;  /* 0x00003fff05057892 */ /* 0x000fe4000f8ec0ff */
[----:B------:R-:W-:Y:S02]  /*3cd0*/  UISETP.LT.AND UP0, UPT, UR28, 0x1, UPT ;  /* 0x000000011c00788c */ /* 0x000fe4000bf01270 */
[----:B------:R-:W-:-:S02]  /*3ce0*/  ULOP3.LUT UR20, UR6, 0x10000, URZ, 0xfc, !UPT ;  /* 0x0001000006147892 */ /* 0x000fc4000f8efcff */
[----:B------:R-:W-:Y:S02]  /*3cf0*/  USEL UR29, UR28, 0x1, !UP0 ;  /* 0x000000011c1d7887 */ /* 0x000fe4000c000000 */
[----:B------:R-:W-:Y:S02]  /*3d00*/  ULOP3.LUT UR21, UR5, 0x10000, URZ, 0xfc, !UPT ;  /* 0x0001000005157892 */ /* 0x000fe4000f8efcff */
[----:B------:R-:W-:Y:S02]  /*3d10*/  UIADD3 UR29, UPT, UPT, -UR29, URZ, URZ ;  /* 0x000000ff1d1d7290 */ /* 0x000fe4000fffe1ff */
[----:B-1----:R-:W-:Y:S01]  /*3d20*/  UISETP.GE.AND UP4, UPT, UR8, 0x1, UPT ;  /* 0x000000010800788c */ /* 0x002fe2000bf86270 */
[----:B------:R-:W-:Y:S01]  /*3d30*/  UMOV UR24, 0x0 ;  /* 0x0000000000187882 */ /* 0x000fe20000000000 */
[----:B------:R-:W-:Y:S01]  /*3d40*/  UMOV UR25, 0x4200490 ;  /* 0x0420049000197882 */ /* 0x000fe20000000000 */
[----:B--2---:R-:W-:-:S15]  /*3d50*/  R2UR UR30, R0 ;  /* 0x00000000001e72ca */ /* 0x004fde00000e0000 */
.L_x_80:
[----:B------:R-:W-:Y:S02]  /*3d60*/  LEA R0, R10, UR17, 0x3 ;  /* 0x000000110a007c11 */ /* 0x000fe4000f8e18ff */
[----:B------:R-:W-:Y:S02]  /*3d70*/  SHF.L.U32 R5, R9, 0x1f, RZ ;  /* 0x0000001f09057819 */ /* 0x000fe400000006ff */
[----:B------:R-:W-:Y:S01]  /*3d80*/  PLOP3.LUT P0, PT, PT, PT, UP4, 0x80, 0x8 ;  /* 0x000000000008781c */ /* 0x000fe20003f0f048 */
[----:B------:R-:W-:Y:S01]  /*3d90*/  VIADD R3, R0, 0x150 ;  /* 0x0000015000037836 */ /* 0x000fe20000000000 */
[----:B-1----:R-:W1:Y:S02]  /*3da0*/  SYNCS.PHASECHK.TRANS64.TRYWAIT P1, [R0+URZ+0x140], R5 ;  /* 0x00014005000075a7 */ /* 0x002e6400080211ff */
[----:B-1-3--:R-:W-:Y:S09]  /*3db0*/  @!P1 BRA `(.L_x_74) ;  /* 0x0000004c00389947 */ /* 0x00aff20003800000 */
.L_x_167:
[----:B------:R-:W-:Y:S01]  /*3dc0*/  LEA R4, R10, UR17, 0x4 ;  /* 0x000000110a047c11 */ /* 0x000fe2000f8e20ff */
[----:B------:R-:W-:Y:S01]  /*3dd0*/  @UP4 ULEA UR4, UR14, UR17, 0x3 ;  /* 0x000000110e044291 */ /* 0x000fe2000f8e18ff */
[----:B------:R-:W-:Y:S01]  /*3de0*/  PLOP3.LUT P2, PT, PT, PT, PT, 0x80, 0x8 ;  /* 0x000000000008781c */ /* 0x000fe20003f4f070 */
[----:B------:R-:W-:Y:S01]  /*3df0*/  ULEA UR23, UR22, UR17, 0x3 ;  /* 0x0000001116177291 */ /* 0x000fe2000f8e18ff */
[----:B------:R-:W-:Y:S02]  /*3e00*/  PRMT R3, RZ, 0x654, R3 ;  /* 0x00000654ff037816 */ /* 0x000fe40000000003 */
[----:B-1----:R-:W1:Y:S01]  /*3e10*/  LDS.128 R4, [R4+0x1d0] ;  /* 0x0001d00004047984 */ /* 0x002e620000000c00 */
[----:B------:R-:W-:Y:S02]  /*3e20*/  @P0 SHF.L.U32 R2, R8, 0x1f, RZ ;  /* 0x0000001f08020819 */ /* 0x000fe400000006ff */
[----:B------:R-:W-:Y:S01]  /*3e30*/  SHF.L.U32 R0, R11, 0x1f, RZ ;  /* 0x0000001f0b007819 */ /* 0x000fe200000006ff */
[----:B------:R-:W-:Y:S01]  /*3e40*/  @!PT LDS RZ, [RZ] ;  /* 0x00000000fffff984 */ /* 0x000fe20000000800 */
[----:B------:R-:W-:Y:S01]  /*3e50*/  @!PT LDS RZ, [RZ] ;  /* 0x00000000fffff984 */ /* 0x000fe20000000800 */
[----:B------:R-:W-:Y:S01]  /*3e60*/  @!PT LDS RZ, [RZ] ;  /* 0x00000000fffff984 */ /* 0x000fe20000000800 */
[----:B------:R-:W-:Y:S01]  /*3e70*/  @!PT LDS RZ, [RZ] ;  /* 0x00000000fffff984 */ /* 0x000fe20000000800 */
[----:B------:R2:W-:Y:S06]  /*3e80*/  MEMBAR.ALL.CTA ;  /* 0x0000000000007992 */ /* 0x0005ec0000008000 */
[----:B--2---:R-:W2:Y:S02]  /*3e90*/  FENCE.VIEW.ASYNC.S ;  /* 0x00000000000073c6 */ /* 0x004ea40000000000 */
[----:B--2---:R2:W-:Y:S01]  /*3ea0*/  SYNCS.ARRIVE.TRANS64.RED.A1T0 RZ, [R3+URZ], RZ ;  /* 0x000000ff03ff79a7 */ /* 0x0045e200081004ff */
[----:B------:R2:W3:Y:S01]  /*3eb0*/  @P0 SYNCS.PHASECHK.TRANS64.TRYWAIT P2, [UR4], R2 ;  /* 0x00000002ff0005a7 */ /* 0x0004e20008041104 */
[----:B------:R-:W-:Y:S01]  /*3ec0*/  ULEA.HI UR4, UR22, UR22, URZ, 0x1 ;  /* 0x0000001616047291 */ /* 0x000fe2000f8f08ff */
[----:B-1----:R-:W-:-:S03]  /*3ed0*/  LOP3.LUT P1, RZ, R6, 0x1, RZ, 0xc0, !PT ;  /* 0x0000000106ff7812 */ /* 0x002fc6000782c0ff */
[----:B------:R-:W-:Y:S02]  /*3ee0*/  USHF.L.U32 UR18, UR4, 0x6, URZ ;  /* 0x0000000604127899 */ /* 0x000fe400080006ff */
[----:B------:R-:W-:Y:S02]  /*3ef0*/  ULOP3.LUT UR4, UR4, 0xffe, URZ, 0xc0, !UPT ;  /* 0x00000ffe04047892 */ /* 0x000fe4000f8ec0ff */
[----:B------:R-:W-:Y:S02]  /*3f00*/  ULOP3.LUT UR18, UR18, 0xffffff80, URZ, 0xc0, !UPT ;  /* 0xffffff8012127892 */ /* 0x000fe4000f8ec0ff */
[----:B------:R-:W-:Y:S02]  /*3f10*/  UIADD3 UR4, UPT, UPT, -UR4, UR22, URZ ;  /* 0x0000001604047290 */ /* 0x000fe4000fffe1ff */
[----:B------:R-:W-:Y:S01]  /*3f20*/  UIADD3 UR18, UPT, UPT, UR30, UR18, URZ ;  /* 0x000000121e127290 */ /* 0x000fe2000fffe0ff */
[----:B------:R-:W1:Y:S03]  /*3f30*/  SYNCS.PHASECHK.TRANS64.TRYWAIT P0, [UR23+0x180], R0 ;  /* 0x00018000ff0075a7 */ /* 0x000e660008001117 */
[----:B------:R-:W-:Y:S01]  /*3f40*/  ULEA UR18, UR4, UR18, 0x14 ;  /* 0x0000001204127291 */ /* 0x000fe2000f8ea0ff */
[----:B-123--:R-:W-:Y:S11]  /*3f50*/  @!P0 BRA `(.L_x_75) ;  /* 0x0000004800e48947 */ /* 0x00eff60003800000 */
.L_x_169:
[----:B------:R-:W-:Y:S01]  /*3f60*/  IADD3 R10, PT, PT, R10, 0x1, RZ ;  /* 0x000000010a0a7810 */ /* 0x000fe20007ffe0ff */
[----:B------:R-:W-:Y:S06]  /*3f70*/  BRA.U !UP4, `(.L_x_76) ;  /* 0x000000010c987547 */ /* 0x000fec000b800000 */
[----:B------:R-:W-:Y:S01]  /*3f80*/  UPLOP3.LUT UP2, UPT, UPT, UPT, UPT, 0x40, 0x4 ;  /* 0x000000000004789c */ /* 0x000fe20003f4e870 */
[----:B------:R-:W-:Y:S01]  /*3f90*/  UMOV UR16, UR29 ;  /* 0x0000001d00107c82 */ /* 0x000fe20008000000 */
[----:B------:R-:W-:Y:S01]  /*3fa0*/  UMOV UR15, UR28 ;  /* 0x0000001c000f7c82 */ /* 0x000fe20008000000 */
[----:B------:R-:W-:-:S08]  /*3fb0*/  UMOV UR6, UR14 ;  /* 0x0000000e00067c82 */ /* 0x000fd00008000000 */
.L_x_79:
[----:B------:R-:W-:Y:S02]  /*3fc0*/  UIADD3 UR16, UPT, UPT, UR16, 0x1, URZ ;  /* 0x0000000110107890 */ /* 0x000fe4000fffe0ff */
[----:B--2---:R-:W-:Y:S02]  /*3fd0*/  ULEA UR5, UR6, UR17, 0x3 ;  /* 0x0000001106057291 */ /* 0x004fe4000f8e18ff */
[----:B------:R-:W-:Y:S01]  /*3fe0*/  UISETP.NE.AND UP3, UPT, UR16, URZ, UPT ;  /* 0x000000ff1000728c */ /* 0x000fe2000bf65270 */
[----:B---3--:R-:W-:Y:S10]  /*3ff0*/  @P2 BRA `(.L_x_77) ;  /* 0x00000000000c2947 */ /* 0x008ff40003800000 */
[----:B-1----:R-:W-:Y:S04]  /*4000*/  SHF.L.U32 R3, R8, 0x1f, RZ ;  /* 0x0000001f08037819 */ /* 0x002fe800000006ff */
[----:B------:R-:W1:Y:S02]  /*4010*/  SYNCS.PHASECHK.TRANS64.TRYWAIT P0, [UR5], R3 ;  /* 0x00000003ff0075a7 */ /* 0x000e640008001105 */
[----:B-1----:R-:W-:Y:S05]  /*4020*/  @!P0 BRA `(.L_x_78) ;  /* 0x0000004800c88947 */ /* 0x002fea0003800000 */
.L_x_77:
[----:B------:R-:W-:Y:S01]  /*4030*/  UISETP.NE.AND UP0, UPT, UR15, 0x1, UPT ;  /* 0x000000010f00788c */ /* 0x000fe2000bf05270 */
[----:B------:R-:W-:Y:S01]  /*4040*/  PLOP3.LUT P2, PT, PT, PT, PT, 0x80, 0x8 ;  /* 0x000000000008781c */ /* 0x000fe20003f4f070 */
[----:B------:R-:W-:Y:S02]  /*4050*/  UIADD3 UR4, UPT, UPT, UR6, 0x1, URZ ;  /* 0x0000000106047890 */ /* 0x000fe4000fffe0ff */
[----:B------:R-:W-:Y:S02]  /*4060*/  ULEA UR12, UR6, UR21, 0x9 ;  /* 0x00000015060c7291 */ /* 0x000fe4000f8e48ff */
[----:B------:R-:W-:Y:S01]  /*4070*/  UISETP.NE.AND UP1, UPT, UR4, 0x11, UPT ;  /* 0x000000110400788c */ /* 0x000fe2000bf25270 */
[----:B------:R-:W-:Y:S01]  /*4080*/  PLOP3.LUT P0, PT, PT, PT, UP0, 0x80, 0x8 ;  /* 0x000000000008781c */ /* 0x000fe20003f0f008 */
[----:B------:R-:W-:Y:S02]  /*4090*/  UIADD3 UR10, UPT, UPT, UR12, 0x2, URZ ;  /* 0x000000020c0a7890 */ /* 0x000fe4000fffe0ff */
[----:B------:R-:W-:Y:S02]  /*40a0*/  USEL UR7, URZ, 0x1, UP1 ;  /* 0x00000001ff077887 */ /* 0x000fe40008800000 */
[----:B------:R-:W-:Y:S02]  /*40b0*/  USEL UR14, UR4, URZ, UP1 ;  /* 0x000000ff040e7287 */ /* 0x000fe40008800000 */
[----:B------:R-:W-:Y:S02]  /*40c0*/  UIADD3 UR15, UPT, UPT, UR15, -0x1, URZ ;  /* 0xffffffff0f0f7890 */ /* 0x000fe4000fffe0ff */
[----:B------:R-:W-:Y:S01]  /*40d0*/  @UP0 ULEA UR4, UR14, UR17, 0x3 ;  /* 0x000000110e040291 */ /* 0x000fe2000f8e18ff */
[----:B------:R-:W-:Y:S01]  /*40e0*/  LOP3.LUT R8, R8, UR7, RZ, 0x3c, !PT ;  /* 0x0000000708087c12 */ /* 0x000fe2000f8e3cff */
[----:B------:R-:W-:Y:S01]  /*40f0*/  UIADD3 UR7, UPT, UPT, UR5, 0x88, URZ ;  /* 0x0000008805077890 */ /* 0x000fe2000fffe0ff */
[----:B------:R-:W-:Y:S02]  /*4100*/  UMOV UR13, 0x80004020 ;  /* 0x80004020000d7882 */ /* 0x000fe40000000000 */
[----:B-1----:R-:W-:Y:S01]  /*4110*/  @P0 SHF.L.U32 R0, R8, 0x1f, RZ ;  /* 0x0000001f08000819 */ /* 0x002fe200000006ff */
[----:B------:R-:W-:Y:S01]  /*4120*/  UMOV UR5, 0x80004020 ;  /* 0x8000402000057882 */ /* 0x000fe20000000000 */
[----:B------:R-:W-:Y:S01]  /*4130*/  UMOV UR11, 0x80004020 ;  /* 0x80004020000b7882 */ /* 0x000fe20000000000 */
[----:B------:R-:W-:Y:S01]  /*4140*/  UMOV UR9, 0x80004020 ;  /* 0x8000402000097882 */ /* 0x000fe20000000000 */
[----:B------:R2:W3:Y:S01]  /*4150*/  @P0 SYNCS.PHASECHK.TRANS64.TRYWAIT P2, [UR4], R0 ;  /* 0x00000000ff0005a7 */ /* 0x0004e20008041104 */
[----:B------:R-:W-:Y:S03]  /*4160*/  ULEA UR4, UR6, UR20, 0x8 ;  /* 0x0000001406047291 */ /* 0x000fe6000f8e40ff */
[----:B------:R-:W-:Y:S01]  /*4170*/  UMOV UR6, UR14 ;  /* 0x0000000e00067c82 */ /* 0x000fe20008000000 */
[----:B------:R-:W-:Y:S05]  /*4180*/  UIADD3 UR8, UPT, UPT, UR4, 0x2, URZ ;  /* 0x0000000204087890 */ /* 0x000fea000fffe0ff */
[----:B------:R2:W-:Y:S01]  /*4190*/  UTCQMMA gdesc[UR4], gdesc[UR12], tmem[UR18], tmem[UR26], idesc[UR27], UP2 ;  /* 0x00ff1a0c040075ea */ /* 0x0005e20009000312 */
[----:B------:R-:W-:Y:S03]  /*41a0*/  UPLOP3.LUT UP2, UPT, UPT, UPT, UPT, 0x80, 0x8 ;  /* 0x000000000008789c */ /* 0x000fe60003f4f070 */
[----:B------:R2:W-:Y:S01]  /*41b0*/  UTCQMMA gdesc[UR8], gdesc[UR10], tmem[UR18], tmem[UR24], idesc[UR25], UPT ;  /* 0x00ff180a080075ea */ /* 0x0005e2000b800312 */
[----:B------:R2:W-:Y:S01]  /*41c0*/  UTCBAR.MULTICAST [UR7], URZ, UR19 ;  /* 0x000000ff070073e9 */ /* 0x0005e20008000813 */
[----:B------:R-:W-:Y:S06]  /*41d0*/  BRA.U UP3, `(.L_x_79) ;  /* 0xfffffffd03787547 */ /* 0x000fec000b83ffff */
.L_x_76:
[----:B--2---:R-:W-:Y:S01]  /*41e0*/  UIADD3 UR4, UPT, UPT, UR22, 0x1, URZ ;  /* 0x0000000116047890 */ /* 0x004fe2000fffe0ff */
[C---:B------:R-:W-:Y:S01]  /*41f0*/  ISETP.NE.AND P0, PT, R10.reuse, 0x2, PT ;  /* 0x000000020a00780c */ /* 0x040fe20003f05270 */
[----:B------:R-:W-:Y:S02]  /*4200*/  UIADD3 UR5, UPT, UPT, UR23, 0x160, URZ ;  /* 0x0000016017057890 */ /* 0x000fe4000fffe0ff */
[----:B------:R-:W-:Y:S01]  /*4210*/  UISETP.NE.AND UP0, UPT, UR4, 0x4, UPT ;  /* 0x000000040400788c */ /* 0x000fe2000bf05270 */
[----:B-1----:R-:W-:Y:S02]  /*4220*/  SEL R0, RZ, 0x1, P0 ;  /* 0x00000001ff007807 */ /* 0x002fe40000000000 */
[----:B------:R-:W-:Y:S01]  /*4230*/  SEL R10, R10, RZ, P0 ;  /* 0x000000ff0a0a7207 */ /* 0x000fe20000000000 */
[----:B------:R-:W-:Y:S01]  /*4240*/  USEL UR6, URZ, 0x1, UP0 ;  /* 0x00000001ff067887 */ /* 0x000fe20008000000 */
[----:B------:R-:W-:Y:S01]  /*4250*/  LOP3.LUT R9, R9, R0, RZ, 0x3c, !PT ;  /* 0x0000000009097212 */ /* 0x000fe200078e3cff */
[----:B------:R-:W-:Y:S01]  /*4260*/  USEL UR22, UR4, URZ, UP0 ;  /* 0x000000ff04167287 */ /* 0x000fe20008000000 */
[----:B------:R1:W-:Y:S03]  /*4270*/  UTCBAR [UR5], URZ ;  /* 0x000000ff050073e9 */ /* 0x0003e600080000ff */
[----:B------:R-:W-:Y:S01]  /*4280*/  LOP3.LUT R11, R11, UR6, RZ, 0x3c, !PT ;  /* 0x000000060b0b7c12 */ /* 0x000fe2000f8e3cff */
[----:B------:R-:W-:Y:S07]  /*4290*/  @P1 BRA `(.L_x_80) ;  /* 0xfffffff800b01947 */ /* 0x000fee000383ffff */
[----:B------:R-:W2:Y:S01]  /*42a0*/  S2UR UR8, SR_CgaCtaId ;  /* 0x00000000000879c3 */ /* 0x000ea20000008800 */
[----:B------:R-:W-:Y:S01]  /*42b0*/  ELECT P0, URZ, PT ;  /* 0x0000000000ff782f */ /* 0x000fe20003800000 */
[----:B------:R-:W-:Y:S01]  /*42c0*/  IMAD.MOV.U32 R0, RZ, RZ, 0x1 ;  /* 0x00000001ff007424 */ /* 0x000fe200078e00ff */
[----:B------:R-:W-:Y:S01]  /*42d0*/  UIADD3 UR17, UPT, UPT, UR17, 0x180, URZ ;  /* 0x0000018011117890 */ /* 0x000fe2000fffe0ff */
[----:B------:R-:W-:Y:S01]  /*42e0*/  SHF.L.U32 R3, R11, 0x1f, RZ ;  /* 0x0000001f0b037819 */ /* 0x000fe200000006ff */
[----:B------:R-:W-:-:S03]  /*42f0*/  UMOV UR4, 0x40 ;  /* 0x0000004000047882 */ /* 0x000fc60000000000 */
[----:B------:R-:W-:Y:S01]  /*4300*/  UVIRTCOUNT.DEALLOC.SMPOOL 0x80 ;  /* 0x000000800000784c */ /* 0x000fe20000000000 */
[----:B--2---:R-:W-:Y:S02]  /*4310*/  ULEA UR8, UR8, UR4, 0x18 ;  /* 0x0000000408087291 */ /* 0x004fe4000f8ec0ff */
[----:B------:R-:W-:-:S07]  /*4320*/  ULEA UR4, UR22, UR17, 0x3 ;  /* 0x0000001116047291 */ /* 0x000fce000f8e18ff */
[----:B------:R2:W-:Y:S02]  /*4330*/  @P0 STS.U8 [UR8+0x1c], R0 ;  /* 0x00001c00ff000988 */ /* 0x0005e40008000008 */
[----:B------:R-:W4:Y:S02]  /*4340*/  SYNCS.PHASECHK.TRANS64.TRYWAIT P0, [UR4], R3 ;  /* 0x00000003ff0075a7 */ /* 0x000f240008001104 */
[----:B--2-4-:R-:W-:Y:S05]  /*4350*/  @!P0 BRA `(.L_x_81) ;  /* 0x0000004800148947 */ /* 0x014fea0003800000 */
.L_x_172:
[----:B------:R-:W-:-:S04]  /*4360*/  UIADD3 UR4, UPT, UPT, UR22, 0x1, URZ ;  /* 0x0000000116047890 */ /* 0x000fc8000fffe0ff */
[----:B------:R-:W-:-:S04]  /*4370*/  UISETP.NE.AND UP0, UPT, UR4, 0x4, UPT ;  /* 0x000000040400788c */ /* 0x000fc8000bf05270 */
[----:B------:R-:W-:Y:S02]  /*4380*/  USEL UR6, URZ, 0x1, UP0 ;  /* 0x00000001ff067887 */ /* 0x000fe40008000000 */
[----:B------:R-:W-:-:S04]  /*4390*/  USEL UR4, UR4, URZ, UP0 ;  /* 0x000000ff04047287 */ /* 0x000fc80008000000 */
[----:B-1----:R-:W-:Y:S01]  /*43a0*/  ULEA UR5, UR4, UR17, 0x3 ;  /* 0x0000001104057291 */ /* 0x002fe2000f8e18ff */
[----:B------:R-:W-:-:S04]  /*43b0*/  LOP3.LUT R2, R11, UR6, RZ, 0x3c, !PT ;  /* 0x000000060b027c12 */ /* 0x000fc8000f8e3cff */
[----:B--2---:R-:W-:-:S04]  /*43c0*/  SHF.L.U32 R3, R2, 0x1f, RZ ;  /* 0x0000001f02037819 */ /* 0x004fc800000006ff */
[----:B------:R-:W1:Y:S02]  /*43d0*/  SYNCS.PHASECHK.TRANS64.TRYWAIT P0, [UR5], R3 ;  /* 0x00000003ff0075a7 */ /* 0x000e640008001105 */
[----:B-1----:R-:W-:Y:S05]  /*43e0*/  @!P0 BRA `(.L_x_82) ;  /* 0x0000004800088947 */ /* 0x002fea0003800000 */
.L_x_174:
        /* <DEDUP_REMOVED lines=9> */
.L_x_176:
[----:B------:R-:W-:-:S04]  /*4480*/  UIADD3 UR4, UPT, UPT, UR4, 0x1, URZ ;  /* 0x0000000104047890 */ /* 0x000fc8000fffe0ff */
[----:B------:R-:W-:-:S04]  /*4490*/  UISETP.NE.AND UP0, UPT, UR4, 0x4, UPT ;  /* 0x000000040400788c */ /* 0x000fc8000bf05270 */
[----:B------:R-:W-:Y:S02]  /*44a0*/  USEL UR5, URZ, 0x1, UP0 ;  /* 0x00000001ff057887 */ /* 0x000fe40008000000 */
[----:B------:R-:W-:-:S04]  /*44b0*/  USEL UR4, UR4, URZ, UP0 ;  /* 0x000000ff04047287 */ /* 0x000fc80008000000 */
[----:B------:R-:W-:Y:S01]  /*44c0*/  ULEA UR4, UR4, UR17, 0x3 ;  /* 0x0000001104047291 */ /* 0x000fe2000f8e18ff */
[----:B-1----:R-:W-:-:S04]  /*44d0*/  LOP3.LUT R3, R2, UR5, RZ, 0x3c, !PT ;  /* 0x0000000502037c12 */ /* 0x002fc8000f8e3cff */
[----:B------:R-:W-:-:S04]  /*44e0*/  SHF.L.U32 R3, R3, 0x1f, RZ ;  /* 0x0000001f03037819 */ /* 0x000fc800000006ff */
[----:B------:R-:W1:Y:S02]  /*44f0*/  SYNCS.PHASECHK.TRANS64.TRYWAIT P0, [UR4], R3 ;  /* 0x00000003ff0075a7 */ /* 0x000e640008001104 */
[----:B-1----:R-:W-:Y:S05]  /*4500*/  @!P0 BRA `(.L_x_84) ;  /* 0x0000004400f08947 */ /* 0x002fea0003800000 */
.L_x_178:
[----:B------:R-:W-:Y:S01]  /*4510*/  NOP ;  /* 0x0000000000007918 */ /* 0x000fe20000000000 */
[----:B-1----:R-:W1:Y:S01]  /*4520*/  LDS R0, [UR8+0x14] ;  /* 0x00001408ff007984 */ /* 0x002e620008000800 */
[----:B------:R-:W-:Y:S01]  /*4530*/  ULOP3.LUT UR4, UR30, 0xffff, URZ, 0xc0, !UPT ;  /* 0x0000ffff1e047892 */ /* 0x000fe2000f8ec0ff */
[----:B------:R-:W-:Y:S01]  /*4540*/  UMOV UR5, 0xffff ;  /* 0x0000ffff00057882 */ /* 0x000fe20000000000 */
[----:B------:R-:W-:Y:S02]  /*4550*/  UMOV UR6, 0x1 ;  /* 0x0000000100067882 */ /* 0x000fe40000000000 */
[----:B------:R-:W-:-:S04]  /*4560*/  USHF.R.U32.HI UR4, URZ, 0x5, UR4 ;  /* 0x00000005ff047899 */ /* 0x000fc80008011604 */
[----:B------:R-:W-:Y:S02]  /*4570*/  USHF.L.U32 UR5, UR5, UR4, URZ ;  /* 0x0000000405057299 */ /* 0x000fe400080006ff */
[----:B------:R-:W-:-:S04]  /*4580*/  USHF.L.U32 UR4, UR6, UR4, URZ ;  /* 0x0000000406047299 */ /* 0x000fc800080006ff */
[----:B-1----:R-:W-:-:S04]  /*4590*/  LOP3.LUT R0, R0, UR5, RZ, 0xc0, !PT ;  /* 0x0000000500007c12 */ /* 0x002fc8000f8ec0ff */
[----:B------:R-:W-:-:S13]  /*45a0*/  ISETP.NE.AND P0, PT, R0, UR5, PT ;  /* 0x0000000500007c0c */ /* 0x000fda000bf05270 */
[----:B------:R-:W-:Y:S05]  /*45b0*/  @P0 BRA `(.L_x_85) ;  /* 0x0000000000580947 */ /* 0x000fea0003800000 */
[----:B------:R-:W1:Y:S02]  /*45c0*/  LDS R0, [UR8+0x18] ;  /* 0x00001808ff007984 */ /* 0x000e640008000800 */
[----:B-1----:R-:W-:-:S04]  /*45d0*/  LOP3.LUT R0, R0, UR4, RZ, 0xc0, !PT ;  /* 0x0000000400007c12 */ /* 0x002fc8000f8ec0ff */
[----:B------:R-:W-:-:S13]  /*45e0*/  ISETP.NE.AND P0, PT, R0, UR4, PT ;  /* 0x0000000400007c0c */ /* 0x000fda000bf05270 */
[----:B------:R-:W-:Y:S05]  /*45f0*/  @P0 BRA `(.L_x_86) ;  /* 0x00000000003c0947 */ /* 0x000fea0003800000 */
[----:B------:R-:W1:Y:S01]  /*4600*/  S2R R2, SR_LANEID ;  /* 0x0000000000027919 */ /* 0x000e620000000000 */
[----:B------:R-:W-:Y:S01]  /*4610*/  ULOP3.LUT UR5, URZ, UR5, URZ, 0x33, !UPT ;  /* 0x00000005ff057292 */ /* 0x000fe2000f8e33ff */
[----:B------:R-:W-:Y:S01]  /*4620*/  LOP3.LUT R4, RZ, UR4, RZ, 0x33, !PT ;  /* 0x00000004ff047c12 */ /* 0x000fe2000f8e33ff */
[----:B------:R-:W-:Y:S02]  /*4630*/  VOTEU.ANY UR4, UPT, PT ;  /* 0x0000000000047886 */ /* 0x000fe400038e0100 */
[----:B------:R-:W-:Y:S01]  /*4640*/  UFLO.U32 UR4, UR4 ;  /* 0x00000004000472bd */ /* 0x000fe200080e0000 */
[----:B------:R-:W2:Y:S01]  /*4650*/  REDUX UR6, R4 ;  /* 0x00000000040673c4 */ /* 0x000ea20000000000 */
[----:B------:R-:W-:-:S06]  /*4660*/  IMAD.U32 R0, RZ, RZ, UR5 ;  /* 0x00000005ff007e24 */ /* 0x000fcc000f8e00ff */
[----:B------:R4:W-:Y:S01]  /*4670*/  UTCATOMSWS.AND URZ, UR5 ;  /* 0x0000000500ff79e3 */ /* 0x0009e20008000000 */
[----:B------:R-:W3:Y:S01]  /*4680*/  REDUX UR7, R0 ;  /* 0x00000000000773c4 */ /* 0x000ee20000000000 */
[----:B-1----:R-:W-:Y:S01]  /*4690*/  ISETP.EQ.U32.AND P0, PT, R2, UR4, PT ;  /* 0x0000000402007c0c */ /* 0x002fe2000bf02070 */
[----:B--2---:R-:W-:Y:S01]  /*46a0*/  IMAD.U32 R2, RZ, RZ, UR6 ;  /* 0x00000006ff027e24 */ /* 0x004fe2000f8e00ff */
[----:B---3--:R-:W-:-:S11]  /*46b0*/  MOV R3, UR7 ;  /* 0x0000000700037c02 */ /* 0x008fd60008000f00 */
[----:B------:R4:W-:Y:S04]  /*46c0*/  @P0 ATOMS.AND RZ, [UR8+0x14], R3 ;  /* 0x00001403ffff098c */ /* 0x0009e8000a800008 */
[----:B------:R4:W-:Y:S01]  /*46d0*/  @P0 ATOMS.AND RZ, [UR8+0x18], R2 ;  /* 0x00001802ffff098c */ /* 0x0009e2000a800008 */
[----:B------:R-:W-:Y:S05]  /*46e0*/  BRA `(.L_x_87) ;  /* 0x0000000000147947 */ /* 0x000fea0003800000 */
.L_x_86:
[----:B------:R-:W-:Y:S02]  /*46f0*/  MOV R2, 0x4710 ;  /* 0x0000471000027802 */ /* 0x000fe40000000f00 */
[----:B---3-5:R-:W-:Y:S05]  /*4700*/  CALL.REL.NOINC `($__internal_0_$__cuda_sm10x_tcgen05_guardrail_trap_col_being_dealloced_not_returned_by_alloc) ;  /* 0x00000048004c7944 */ /* 0x028fea0003c00000 */
[----:B------:R-:W-:Y:S05]  /*4710*/  BRA `(.L_x_87) ;  /* 0x0000000000087947 */ /* 0x000fea0003800000 */
.L_x_85:
[----:B------:R-:W-:Y:S02]  /*4720*/  MOV R2, 0x4740 ;  /* 0x0000474000027802 */ /* 0x000fe40000000f00 */
[----:B---3-5:R-:W-:Y:S05]  /*4730*/  CALL.REL.NOINC `($__internal_2_$__cuda_sm10x_tcgen05_guardrail_trap_unallocated_columns_being_dealloced) ;  /* 0x0000004800587944 */ /* 0x028fea0003c00000 */
.L_x_87:
[----:B------:R-:W-:Y:S01]  /*4740*/  NOP ;  /* 0x0000000000007918 */ /* 0x000fe20000000000 */
[----:B----4-:R-:W-:Y:S05]  /*4750*/  EXIT ;  /* 0x000000000000794d */ /* 0x010fea0003800000 */
.L_x_69:
[----:B------:R-:W-:-:S09]  /*4760*/  UISETP.NE.OR UP0, UPT, UR17, 0x3, !UP3 ;  /* 0x000000031100788c */ /* 0x000fd2000df05670 */
[----:B------:R-:W-:Y:S05]  /*4770*/  BRA.U UP0, `(.L_x_88) ;  /* 0x0000000d00807547 */ /* 0x000fea000b800000 */
[----:B------:R-:W2:Y:S01]  /*4780*/  S2UR UR10, SR_CgaCtaId ;  /* 0x00000000000a79c3 */ /* 0x000ea20000008800 */
[----:B------:R-:W3:Y:S01]  /*4790*/  LDCU UR32, c[0x0][0x370] ;  /* 0x00006e00ff2077ac */ /* 0x000ee20008000800 */
[----:B------:R-:W-:Y:S02]  /*47a0*/  HFMA2 R13, -RZ, RZ, 0, 0 ;  /* 0x00000000ff0d7431 */ /* 0x000fe400000001ff */
[----:B------:R-:W-:Y:S01]  /*47b0*/  IMAD.MOV.U32 R15, RZ, RZ, 0x1 ;  /* 0x00000001ff0f7424 */ /* 0x000fe200078e00ff */
[----:B------:R-:W-:Y:S01]  /*47c0*/  MOV R7, 0x1000 ;  /* 0x0000100000077802 */ /* 0x000fe20000000f00 */
[----:B------:R-:W3:Y:S01]  /*47d0*/  LDCU.128 UR28, c[0x0][0xb10] ;  /* 0x00016200ff1c77ac */ /* 0x000ee20008000c00 */
[----:B------:R-:W-:Y:S01]  /*47e0*/  IMAD.MOV.U32 R14, RZ, RZ, RZ ;  /* 0x000000ffff0e7224 */ /* 0x000fe200078e00ff */
[----:B------:R-:W4:Y:S01]  /*47f0*/  LDC.64 R16, c[0x0][0x348] ;  /* 0x0000d200ff107b82 */ /* 0x000f220000000a00 */
[----:B------:R-:W1:Y:S01]  /*4800*/  LDCU UR27, c[0x0][0x374] ;  /* 0x00006e80ff1b77ac */ /* 0x000e620008000800 */
[----:B------:R-:W2:Y:S06]  /*4810*/  LDCU UR15, c[0x0][0xb0c] ;  /* 0x00016180ff0f77ac */ /* 0x000eac0008000800 */
[----:B------:R-:W4:Y:S01]  /*4820*/  LDC.64 R2, c[0x0][0x888] ;  /* 0x00022200ff027b82 */ /* 0x000f220000000a00 */
[----:B------:R-:W2:Y:S01]  /*4830*/  LDCU UR39, c[0x0][0xb20] ;  /* 0x00016400ff2777ac */ /* 0x000ea20008000800 */
[----:B------:R-:W2:Y:S06]  /*4840*/  LDCU UR4, c[0x0][0xb30] ;  /* 0x00016600ff0477ac */ /* 0x000eac0008000800 */
[----:B------:R-:W4:Y:S01]  /*4850*/  LDC.64 R4, c[0x0][0x890] ;  /* 0x00022400ff047b82 */ /* 0x000f220000000a00 */
[----:B------:R-:W-:Y:S01]  /*4860*/  UMOV UR21, 0x400 ;  /* 0x0000040000157882 */ /* 0x000fe20000000000 */
[----:B---3--:R-:W-:-:S02]  /*4870*/  UIMAD.WIDE.U32 UR6, UR32, UR28, URZ ;  /* 0x0000001c200672a5 */ /* 0x008fc4000f8e00ff */
[----:B-1----:R-:W-:Y:S02]  /*4880*/  UIMAD.WIDE.U32 UR8, UR27, UR31, URZ ;  /* 0x0000001f1b0872a5 */ /* 0x002fe4000f8e00ff */
[----:B--2---:R-:W-:Y:S02]  /*4890*/  ULEA UR21, UR10, UR21, 0x18 ;  /* 0x000000150a157291 */ /* 0x004fe4000f8ec0ff */
[----:B------:R-:W-:Y:S02]  /*48a0*/  UPLOP3.LUT UP3, UPT, UPT, UPT, UPT, 0x40, 0x4 ;  /* 0x000000000004789c */ /* 0x000fe40003f6e870 */
[----:B------:R-:W-:Y:S02]  /*48b0*/  UIADD3 UR33, UPT, UPT, UR21, 0x118, URZ ;  /* 0x0000011815217890 */ /* 0x000fe4000fffe0ff */
[----:B------:R-:W-:Y:S01]  /*48c0*/  UIADD3 UR17, UPT, UPT, UR21, 0x110, URZ ;  /* 0x0000011015117890 */ /* 0x000fe2000fffe0ff */
[----:B------:R-:W-:Y:S01]  /*48d0*/  UMOV UR6, UR7 ;  /* 0x0000000700067c82 */ /* 0x000fe20008000000 */
[----:B------:R-:W-:Y:S01]  /*48e0*/  UMOV UR35, UR9 ;  /* 0x0000000900237c82 */ /* 0x000fe20008000000 */
[----:B------:R-:W-:-:S02]  /*48f0*/  UISETP.GE.AND UP0, UPT, UR42, 0x1, UPT ;  /* 0x000000012a00788c */ /* 0x000fc4000bf06270 */
[----:B------:R-:W-:Y:S01]  /*4900*/  UISETP.NE.AND UP4, UPT, UR42, 0x1, UPT ;  /* 0x000000012a00788c */ /* 0x000fe2000bf85270 */
[----:B------:R-:W1:Y:S01]  /*4910*/  LDCU.64 UR22, c[0x0][0xb28] ;  /* 0x00016500ff1677ac */ /* 0x000e620008000a00 */
[----:B------:R-:W-:Y:S02]  /*4920*/  UISETP.NE.AND UP6, UPT, UR15, 0x1, UPT ;  /* 0x000000010f00788c */ /* 0x000fe4000bfc5270 */
[----:B------:R-:W-:Y:S02]  /*4930*/  UISETP.NE.AND UP5, UPT, UR30, 0x1, UPT ;  /* 0x000000011e00788c */ /* 0x000fe4000bfa5270 */
[----:B------:R-:W-:Y:S02]  /*4940*/  UPRMT UR33, UR10, 0x654, UR33 ;  /* 0x000006540a217896 */ /* 0x000fe40008000021 */
[----:B------:R-:W-:Y:S02]  /*4950*/  USHF.R.U32.HI UR37, URZ, UR29, UR6 ;  /* 0x0000001dff257299 */ /* 0x000fe40008011606 */
[----:B------:R-:W-:-:S02]  /*4960*/  UPRMT UR34, UR10, 0x654, UR17 ;  /* 0x000006540a227896 */ /* 0x000fc40008000011 */
[----:B------:R-:W-:Y:S02]  /*4970*/  USHF.R.U32.HI UR35, URZ, UR39, UR35 ;  /* 0x00000027ff237299 */ /* 0x000fe40008011623 */
[----:B------:R-:W-:-:S11]  /*4980*/  UISETP.NE.AND UP2, UPT, UR4, 0x1, UPT ;  /* 0x000000010400788c */ /* 0x000fd6000bf45270 */
.L_x_97:
[C---:B------:R-:W-:Y:S02]  /*4990*/  LEA R12, R14.reuse, UR21, 0x3 ;  /* 0x000000150e0c7c11 */ /* 0x040fe4000f8e18ff */
[----:B------:R-:W-:Y:S02]  /*49a0*/  SHF.L.U32 R9, R13, 0x1f, RZ ;  /* 0x0000001f0d097819 */ /* 0x000fe400000006ff */
[----:B------:R-:W-:Y:S02]  /*49b0*/  LEA R10, R14, UR21, 0x4 ;  /* 0x000000150e0a7c11 */ /* 0x000fe4000f8e20ff */
[----:B--2---:R-:W2:Y:S02]  /*49c0*/  SYNCS.PHASECHK.TRANS64.TRYWAIT P0, [R12+URZ+0x140], R9 ;  /* 0x000140090c0075a7 */ /* 0x004ea400080011ff */
[----:B--2---:R-:W-:Y:S05]  /*49d0*/  @!P0 BRA `(.L_x_89) ;  /* 0x0000004000d48947 */ /* 0x004fea0003800000 */
.L_x_179:
[----:B--2---:R-:W2:Y:S01]  /*49e0*/  LDS.128 R8, [R10+0x1d0] ;  /* 0x0001d0000a087984 */ /* 0x004ea20000000c00 */
[----:B------:R-:W-:Y:S01]  /*49f0*/  UISETP.GE.AND UP0, UPT, UR42, 0x1, UPT ;  /* 0x000000012a00788c */ /* 0x000fe2000bf06270 */
[----:B------:R-:W-:Y:S01]  /*4a00*/  @!PT LDS RZ, [RZ] ;  /* 0x00000000fffff984 */ /* 0x000fe20000000800 */
[----:B------:R-:W-:Y:S01]  /*4a10*/  @!PT LDS RZ, [RZ] ;  /* 0x00000000fffff984 */ /* 0x000fe20000000800 */
[----:B------:R-:W-:Y:S01]  /*4a20*/  @!PT LDS RZ, [RZ] ;  /* 0x00000000fffff984 */ /* 0x000fe20000000800 */
[----:B------:R-:W-:Y:S01]  /*4a30*/  @!PT LDS RZ, [RZ] ;  /* 0x00000000fffff984 */ /* 0x000fe20000000800 */
[----:B------:R3:W-:Y:S06]  /*4a40*/  MEMBAR.ALL.CTA ;  /* 0x0000000000007992 */ /* 0x0007ec0000008000 */
[----:B---3--:R-:W3:Y:S01]  /*4a50*/  FENCE.VIEW.ASYNC.S ;  /* 0x00000000000073c6 */ /* 0x008ee20000000000 */
[----:B--2---:R-:W-:Y:S11]  /*4a60*/  LOP3.LUT P0, RZ, R10, 0x1, RZ, 0xc0, !PT ;  /* 0x000000010aff7812 */ /* 0x004ff6000780c0ff */
[----:B------:R-:W-:Y:S02]  /*4a70*/  @!UPT UIADD3 URZ, UPT, UPT, URZ, URZ, URZ ;  /* 0x000000fffffff290 */ /* 0x000fe4000fffe0ff */
[----:B---3--:R-:W-:Y:S01]  /*4a80*/  VOTEU.ANY UP1, P0 ;  /* 0x0000000000ff7886 */ /* 0x008fe20000020100 */
[----:B------:R-:W-:Y:S11]  /*4a90*/  PLOP3.LUT P0, PT, PT, PT, UP1, 0x80, 0x8 ;  /* 0x000000000008781c */ /* 0x000ff60003f0f018 */
[----:B------:R-:W-:Y:S02]  /*4aa0*/  @!UPT UIADD3 URZ, UPT, UPT, URZ, URZ, URZ ;  /* 0x000000fffffff290 */ /* 0x000fe4000fffe0ff */
[----:B------:R-:W-:Y:S02]  /*4ab0*/  @P0 SHF.R.U32.HI R0, RZ, 0x10, R9 ;  /* 0x00000010ff000819 */ /* 0x000fe40000011609 */
[----:B------:R-:W-:Y:S02]  /*4ac0*/  @P0 MOV R6, R8 ;  /* 0x0000000800060202 */ /* 0x000fe40000000f00 */
[----:B------:R-:W-:Y:S01]  /*4ad0*/  @P0 R2UR UR4, R0 ;  /* 0x00000000000402ca */ /* 0x000fe200000e0000 */
[----:B------:R-:W-:Y:S01]  /*4ae0*/  VIADD R0, R12, 0x150 ;  /* 0x000001500c007836 */ /* 0x000fe20000000000 */
[----:B------:R-:W-:Y:S02]  /*4af0*/  @P0 LOP3.LUT R8, R9, 0xffff, RZ, 0xc0, !PT ;  /* 0x0000ffff09080812 */ /* 0x000fe400078ec0ff */
[----:B------:R-:W-:Y:S02]  /*4b00*/  @P0 R2UR UR6, R6 ;  /* 0x00000000060602ca */ /* 0x000fe400000e0000 */
[----:B------:R-:W-:Y:S02]  /*4b10*/  PRMT R0, RZ, 0x654, R0 ;  /* 0x00000654ff007816 */ /* 0x000fe40000000000 */
[----:B------:R-:W-:Y:S02]  /*4b20*/  @P0 R2UR UR5, R8 ;  /* 0x00000000080502ca */ /* 0x000fe400000e0000 */
[----:B------:R2:W-:Y:S03]  /*4b30*/  SYNCS.ARRIVE.TRANS64.RED.A1T0 RZ, [R0+URZ], RZ ;  /* 0x000000ff00ff79a7 */ /* 0x0005e600081004ff */
[----:B------:R-:W-:Y:S04]  /*4b40*/  @UP1 UMOV UR26, UR4 ;  /* 0x00000004001a1c82 */ /* 0x000fe80008000000 */
[----:B------:R-:W-:Y:S04]  /*4b50*/  @UP1 UMOV UR14, UR6 ;  /* 0x00000006000e1c82 */ /* 0x000fe80008000000 */
[----:B------:R-:W-:Y:S01]  /*4b60*/  @UP1 UMOV UR13, UR5 ;  /* 0x00000005000d1c82 */ /* 0x000fe20008000000 */
[----:B------:R-:W-:Y:S05]  /*4b70*/  BRA.U !UP0, `(.L_x_90) ;  /* 0x0000000108a47547 */ /* 0x000fea000b800000 */
[----:B------:R-:W-:Y:S02]  /*4b80*/  UIMAD.WIDE.U32 UR8, UR13, UR31, URZ ;  /* 0x0000001f0d0872a5 */ /* 0x000fe4000f8e00ff */
[----:B------:R-:W-:Y:S02]  /*4b90*/  UIMAD.WIDE.U32 UR10, UR14, UR28, URZ ;  /* 0x0000001c0e0a72a5 */ /* 0x000fe4000f8e00ff */
[----:B------:R-:W-:Y:S02]  /*4ba0*/  USEL UR4, UR27, UR35, !UP5 ;  /* 0x000000231b047287 */ /* 0x000fe4000e800000 */
[----:B------:R-:W-:Y:S02]  /*4bb0*/  USEL UR7, UR32, UR37, !UP6 ;  /* 0x0000002520077287 */ /* 0x000fe4000f000000 */
[----:B-1----:R-:W-:Y:S02]  /*4bc0*/  UIMAD.WIDE.U32 UR18, UR4, UR22, URZ ;  /* 0x00000016041272a5 */ /* 0x002fe4000f8e00ff */
[----:B------:R-:W-:Y:S01]  /*4bd0*/  UIMAD.WIDE.U32 UR24, UR7, UR22, URZ ;  /* 0x00000016071872a5 */ /* 0x000fe2000f8e00ff */
[----:B------:R-:W-:Y:S02]  /*4be0*/  UMOV UR5, UR9 ;  /* 0x0000000900057c82 */ /* 0x000fe40008000000 */
[----:B------:R-:W-:Y:S03]  /*4bf0*/  USHF.R.U32.HI UR6, URZ, UR39, UR5 ;  /* 0x00000027ff067299 */ /* 0x000fe60008011605 */
[----:B------:R-:W-:Y:S01]  /*4c00*/  UMOV UR5, UR11 ;  /* 0x0000000b00057c82 */ /* 0x000fe20008000000 */
[----:B------:R-:W-:Y:S02]  /*4c10*/  USEL UR6, UR13, UR6, !UP5 ;  /* 0x000000060d067287 */ /* 0x000fe4000e800000 */
[----:B------:R-:W-:Y:S02]  /*4c20*/  USHF.R.U32.HI UR8, URZ, UR29, UR5 ;  /* 0x0000001dff087299 */ /* 0x000fe40008011605 */
[----:B------:R-:W-:Y:S01]  /*4c30*/  UIMAD.WIDE.U32 UR10, UR6, UR22, URZ ;  /* 0x00000016060a72a5 */ /* 0x000fe2000f8e00ff */
[----:B------:R-:W-:Y:S02]  /*4c40*/  UMOV UR5, UR19 ;  /* 0x0000001300057c82 */ /* 0x000fe40008000000 */
[----:B------:R-:W-:Y:S03]  /*4c50*/  @UP4 USHF.R.U32.HI UR4, URZ, UR23, UR5 ;  /* 0x00000017ff044299 */ /* 0x000fe60008011605 */
[----:B------:R-:W-:Y:S01]  /*4c60*/  UMOV UR5, UR25 ;  /* 0x0000001900057c82 */ /* 0x000fe20008000000 */
[----:B------:R-:W-:Y:S02]  /*4c70*/  UIMAD UR4, UR42, UR4, URZ ;  /* 0x000000042a0472a4 */ /* 0x000fe4000f8e02ff */
[----:B------:R-:W-:Y:S02]  /*4c80*/  @UP4 USHF.R.U32.HI UR7, URZ, UR23, UR5 ;  /* 0x00000017ff074299 */ /* 0x000fe40008011605 */
[----:B------:R-:W-:Y:S02]  /*4c90*/  USEL UR5, UR14, UR8, !UP6 ;  /* 0x000000080e057287 */ /* 0x000fe4000f000000 */
[----:B------:R-:W-:Y:S02]  /*4ca0*/  UIMAD UR8, UR42, UR7, URZ ;  /* 0x000000072a0872a4 */ /* 0x000fe4000f8e02ff */
[----:B------:R-:W-:Y:S03]  /*4cb0*/  UISETP.GE.AND UP0, UPT, UR6, UR4, UPT ;  /* 0x000000040600728c */ /* 0x000fe6000bf06270 */
[----:B------:R-:W-:Y:S01]  /*4cc0*/  UMOV UR4, UR11 ;  /* 0x0000000b00047c82 */ /* 0x000fe20008000000 */
[----:B------:R-:W-:Y:S02]  /*4cd0*/  UISETP.GE.OR UP0, UPT, UR5, UR8, UP0 ;  /* 0x000000080500728c */ /* 0x000fe40008706670 */
[----:B------:R-:W-:Y:S02]  /*4ce0*/  USHF.R.U32.HI UR4, URZ, UR23, UR4 ;  /* 0x00000017ff047299 */ /* 0x000fe40008011604 */
[----:B------:R-:W-:Y:S02]  /*4cf0*/  UIMAD.WIDE.U32 UR8, UR5, UR22, URZ ;  /* 0x00000016050872a5 */ /* 0x000fe4000f8e00ff */
[----:B------:R-:W-:Y:S04]  /*4d00*/  USEL UR10, UR6, UR4, !UP4 ;  /* 0x00000004060a7287 */ /* 0x000fe8000e000000 */
[----:B------:R-:W-:Y:S01]  /*4d10*/  UIADD3 UR11, UPT, UPT, -UR10, URZ, URZ ;  /* 0x000000ff0a0b7290 */ /* 0x000fe2000fffe1ff */
[----:B------:R-:W-:Y:S02]  /*4d20*/  @!UP0 UMOV UR4, UR9 ;  /* 0x0000000900048c82 */ /* 0x000fe40008000000 */
[----:B------:R-:W-:Y:S02]  /*4d30*/  @!UP0 USHF.R.U32.HI UR4, URZ, UR23, UR4 ;  /* 0x00000017ff048299 */ /* 0x000fe40008011604 */
[----:B------:R-:W-:Y:S02]  /*4d40*/  UIMAD UR8, UR42, UR11, UR6 ;  /* 0x0000000b2a0872a4 */ /* 0x000fe4000f8e0206 */
[----:B------:R-:W-:Y:S04]  /*4d50*/  @!UP0 USEL UR4, UR5, UR4, !UP4 ;  /* 0x0000000405048287 */ /* 0x000fe8000e000000 */
[----:B------:R-:W-:Y:S02]  /*4d60*/  @!UP0 UIMAD UR8, UR7, UR8, UR4 ;  /* 0x00000008070882a4 */ /* 0x000fe4000f8e0204 */
[----:B------:R-:W-:Y:S02]  /*4d70*/  @!UP0 UIADD3 UR9, UPT, UPT, UR10, -UR4, URZ ;  /* 0x800000040a098290 */ /* 0x000fe4000fffe0ff */
[----:B------:R-:W-:Y:S02]  /*4d80*/  UIADD3 UR4, UPT, UPT, -UR5, URZ, URZ ;  /* 0x000000ff05047290 */ /* 0x000fe4000fffe1ff */
[----:B------:R-:W-:Y:S02]  /*4d90*/  UIADD3 UR7, UPT, UPT, -UR6, URZ, URZ ;  /* 0x000000ff06077290 */ /* 0x000fe4000fffe1ff */
[----:B------:R-:W-:Y:S02]  /*4da0*/  @!UP0 UIMAD UR6, UR9, UR42, UR5 ;  /* 0x0000002a090682a4 */ /* 0x000fe4000f8e0205 */
[----:B------:R-:W-:Y:S02]  /*4db0*/  UIMAD UR14, UR15, UR4, UR14 ;  /* 0x000000040f0e72a4 */ /* 0x000fe4000f8e020e */
[----:B------:R-:W-:Y:S01]  /*4dc0*/  UIMAD UR13, UR30, UR7, UR13 ;  /* 0x000000071e0d72a4 */ /* 0x000fe2000f8e020d */
[----:B------:R-:W-:Y:S02]  /*4dd0*/  @!UP0 UMOV UR5, UR8 ;  /* 0x0000000800058c82 */ /* 0x000fe40008000000 */
[----:B------:R-:W-:Y:S02]  /*4de0*/  UIMAD UR14, UR5, UR15, UR14 ;  /* 0x0000000f050e72a4 */ /* 0x000fe4000f8e020e */
[----:B------:R-:W-:Y:S11]  /*4df0*/  UIMAD UR13, UR6, UR30, UR13 ;  /* 0x0000001e060d72a4 */ /* 0x000ff6000f8e020d */
[----:B------:R-:W-:Y:S01]  /*4e00*/  @!UPT UIADD3 URZ, UPT, UPT, URZ, URZ, URZ ;  /* 0x000000fffffff290 */ /* 0x000fe2000fffe0ff */
.L_x_90:
[----:B------:R-:W3:Y:S01]  /*4e10*/  @!UP2 LDCU.128 UR8, c[0x0][0xb10] ;  /* 0x00016200ff08a7ac */ /* 0x000ee20008000c00 */
[C---:B----4-:R-:W-:Y:S02]  /*4e20*/  ISETP.NE.U32.AND P1, PT, R4.reuse, RZ, PT ;  /* 0x000000ff0400720c */ /* 0x050fe40003f25070 */
[----:B------:R-:W-:Y:S02]  /*4e30*/  ISETP.NE.U32.AND P0, PT, R4, RZ, PT ;  /* 0x000000ff0400720c */ /* 0x000fe40003f05070 */
[C---:B------:R-:W-:Y:S02]  /*4e40*/  ISETP.NE.AND.EX P1, PT, R5.reuse, RZ, PT, P1 ;  /* 0x000000ff0500720c */ /* 0x040fe40003f25310 */
[----:B------:R-:W-:Y:S01]  /*4e50*/  ISETP.NE.AND.EX P0, PT, R5, RZ, PT, P0 ;  /* 0x000000ff0500720c */ /* 0x000fe20003f05300 */
[----:B------:R-:W4:Y:S01]  /*4e60*/  @!UP2 LDCU UR5, c[0x0][0xb0c] ;  /* 0x00016180ff05a7ac */ /* 0x000f220008000800 */
[----:B------:R-:W-:Y:S01]  /*4e70*/  SHF.L.U32 R9, R15, 0x1f, RZ ;  /* 0x0000001f0f097819 */ /* 0x000fe200000006ff */
[----:B------:R-:W-:Y:S02]  /*4e80*/  USHF.L.U32 UR19, UR16, 0x6, URZ ;  /* 0x0000000610137899 */ /* 0x000fe400080006ff */
[----:B------:R-:W-:Y:S02]  /*4e90*/  USHF.L.U32 UR18, UR20, 0x7, URZ ;  /* 0x0000000714127899 */ /* 0x000fe400080006ff */
[----:B---3--:R-:W-:Y:S07]  /*4ea0*/  UIMAD.WIDE.U32 UR6, UR14, UR8, URZ ;  /* 0x000000080e0672a5 */ /* 0x008fee000f8e00ff */
[----:B------:R-:W-:Y:S01]  /*4eb0*/  @!UP2 UMOV UR4, UR7 ;  /* 0x000000070004ac82 */ /* 0x000fe20008000000 */
[----:B----4-:R-:W-:Y:S02]  /*4ec0*/  @!UP2 UISETP.NE.AND UP0, UPT, UR5, 0x1, UPT ;  /* 0x000000010500a88c */ /* 0x010fe4000bf05270 */
[----:B------:R-:W-:Y:S02]  /*4ed0*/  @!UP2 USHF.R.U32.HI UR4, URZ, UR9, UR4 ;  /* 0x00000009ff04a299 */ /* 0x000fe40008011604 */
[----:B------:R-:W-:Y:S02]  /*4ee0*/  UIMAD.WIDE.U32 UR6, UR13, UR11, URZ ;  /* 0x0000000b0d0672a5 */ /* 0x000fe4000f8e00ff */
[----:B------:R-:W-:Y:S02]  /*4ef0*/  @!UP2 USEL UR8, UR14, UR4, !UP0 ;  /* 0x000000040e08a287 */ /* 0x000fe4000c000000 */
[----:B------:R-:W-:Y:S03]  /*4f00*/  @!UP2 UISETP.NE.AND UP0, UPT, UR10, 0x1, UPT ;  /* 0x000000010a00a88c */ /* 0x000fe6000bf05270 */
[----:B------:R-:W-:Y:S02]  /*4f10*/  @!UP2 UMOV UR6, UR7 ;  /* 0x000000070006ac82 */ /* 0x000fe40008000000 */
[----:B------:R-:W3:Y:S02]  /*4f20*/  @!UP2 LDCU UR4, c[0x0][0xb20] ;  /* 0x00016400ff04a7ac */ /* 0x000ee40008000800 */
[----:B---3--:R-:W-:Y:S04]  /*4f30*/  @!UP2 USHF.R.U32.HI UR6, URZ, UR4, UR6 ;  /* 0x00000004ff06a299 */ /* 0x008fe80008011606 */
[----:B------:R-:W-:Y:S04]  /*4f40*/  @!UP2 USEL UR6, UR13, UR6, !UP0 ;  /* 0x000000060d06a287 */ /* 0x000fe8000c000000 */
[----:B------:R-:W-:Y:S02]  /*4f50*/  @!UP2 UIADD3 UR4, UPT, UPT, -UR8, UR6, URZ ;  /* 0x000000060804a290 */ /* 0x000fe4000fffe1ff */
[----:B------:R-:W-:Y:S02]  /*4f60*/  @!UP2 UIADD3 UR6, UPT, UPT, UR8, -UR6, URZ ;  /* 0x800000060806a290 */ /* 0x000fe4000fffe0ff */
[----:B------:R-:W-:Y:S02]  /*4f70*/  @!UP2 UIMAD UR14, UR4, UR5, UR14 ;  /* 0x00000005040ea2a4 */ /* 0x000fe4000f8e020e */
[----:B------:R-:W-:Y:S01]  /*4f80*/  @!UP2 UIMAD UR13, UR6, UR10, UR13 ;  /* 0x0000000a060da2a4 */ /* 0x000fe2000f8e020d */
[----:B------:R-:W-:Y:S11]  /*4f90*/  BRA.U UP3, `(.L_x_91) ;  /* 0x0000000103107547 */ /* 0x000ff6000b800000 */
[----:B--2---:R-:W-:Y:S04]  /*4fa0*/  MOV R0, UR38 ;  /* 0x0000002600007c02 */ /* 0x004fe80008000f00 */
[----:B------:R-:W-:Y:S04]  /*4fb0*/  SHF.L.U32 R11, R0, 0x1f, RZ ;  /* 0x0000001f000b7819 */ /* 0x000fe800000006ff */
[----:B------:R-:W2:Y:S02]  /*4fc0*/  SYNCS.PHASECHK.TRANS64.TRYWAIT P2, [UR21+0x138], R11 ;  /* 0x0001380bff0075a7 */ /* 0x000ea40008041115 */
[----:B--2---:R-:W-:Y:S05]  /*4fd0*/  @!P2 BRA `(.L_x_92) ;  /* 0x0000003c0068a947 */ /* 0x004fea0003800000 */
.L_x_91:
[----:B------:R-:W-:Y:S05]  /*4fe0*/  @!P1 BRA `(.L_x_93) ;  /* 0x0000000000309947 */ /* 0x000fea0003800000 */
[----:B------:R-:W-:Y:S01]  /*4ff0*/  ISETP.NE.U32.AND P1, PT, R2, RZ, PT ;  /* 0x000000ff0200720c */ /* 0x000fe20003f25070 */
[----:B------:R-:W3:Y:S01]  /*5000*/  LDCU.64 UR4, c[0x0][0x358] ;  /* 0x00006b00ff0477ac */ /* 0x000ee20008000a00 */
[----:B------:R-:W-:Y:S02]  /*5010*/  IMAD.MOV.U32 R84, RZ, RZ, 0x1 ;  /* 0x00000001ff547424 */ /* 0x000fe400078e00ff */
[----:B------:R-:W-:Y:S11]  /*5020*/  ISETP.NE.AND.EX P1, PT, R3, RZ, PT, P1 ;  /* 0x000000ff0300720c */ /* 0x000ff60003f25310 */
[----:B------:R-:W-:Y:S02]  /*5030*/  @!UPT UIADD3 URZ, UPT, UPT, URZ, URZ, URZ ;  /* 0x000000fffffff290 */ /* 0x000fe4000fffe0ff */
[----:B--2---:R-:W2:Y:S01]  /*5040*/  @P1 LDC.64 R10, c[0x0][0x888] ;  /* 0x00022200ff0a1b82 */ /* 0x004ea20000000a00 */
[----:B------:R-:W-:Y:S04]  /*5050*/  @P1 IMAD R0, R4, UR36, RZ ;  /* 0x0000002404001c24 */ /* 0x000fe8000f8e02ff */
[----:B--2---:R-:W-:Y:S04]  /*5060*/  @P1 IMAD.WIDE R10, R0, 0x4, R10 ;  /* 0x00000004000a1825 */ /* 0x004fe800078e020a */
[----:B------:R-:W-:Y:S01]  /*5070*/  HFMA2 R0, -RZ, RZ, 0, 5.9604644775390625e-08 ;  /* 0x00000001ff007431 */ /* 0x000fe200000001ff */
[----:B---3-5:R3:W5:Y:S04]  /*5080*/  @P1 LDG.E R41, desc[UR4][R10.64] ;  /* 0x000000040a291981 */ /* 0x028768000c1e1900 */
[----:B------:R-:W-:Y:S01]  /*5090*/  @!P1 PRMT R84, R0, 0x7610, R84 ;  /* 0x0000761000549816 */ /* 0x000fe20000000054 */
[----:B---3--:R-:W4:Y:S06]  /*50a0*/  @!P1 LDC R41, c[0x0][0x880] ;  /* 0x00022000ff299b82 */ /* 0x008f2c0000000800 */
.L_x_93:
[----:B----45:R-:W-:Y:S01]  /*50b0*/  @!P0 FSETP.EQ.AND P1, PT, R41, RZ, PT ;  /* 0x000000ff2900820b */ /* 0x030fe20003f22000 */
[----:B------:R-:W-:Y:S01]  /*50c0*/  @!UPT UIADD3 URZ, UPT, UPT, URZ, URZ, URZ ;  /* 0x000000fffffff290 */ /* 0x000fe2000fffe0ff */
[----:B------:R-:W-:Y:S11]  /*50d0*/  @!P0 BRA `(.L_x_94) ;  /* 0x0000000000188947 */ /* 0x000ff60003800000 */
[----:B------:R-:W-:Y:S02]  /*50e0*/  LOP3.LUT P0, RZ, R84, 0xff, RZ, 0xc0, !PT ;  /* 0x000000ff54ff7812 */ /* 0x000fe4000780c0ff */
[----:B------:R-:W-:Y:S04]  /*50f0*/  ISETP.NE.U32.AND P1, PT, R2, RZ, PT ;  /* 0x000000ff0200720c */ /* 0x000fe80003f25070 */
[----:B------:R-:W-:Y:S04]  /*5100*/  ISETP.NE.AND.EX P1, PT, R3, RZ, PT, P1 ;  /* 0x000000ff0300720c */ /* 0x000fe80003f25310 */
[----:B------:R-:W-:Y:S03]  /*5110*/  PLOP3.LUT P1, PT, P1, PT, PT, 0x8, 0x80 ;  /* 0x000000000080781c */ /* 0x000fe60000f2e170 */
[----:B------:R-:W-:Y:S11]  /*5120*/  @P0 FSETP.EQ.AND P1, PT, R41, RZ, PT ;  /* 0x000000ff2900020b */ /* 0x000ff60003f22000 */
[----:B------:R-:W-:Y:S02]  /*5130*/  @!UPT UIADD3 URZ, UPT, UPT, URZ, URZ, URZ ;  /* 0x000000fffffff290 */ /* 0x000fe4000fffe0ff */
.L_x_94:
[----:B------:R-:W3:Y:S01]  /*5140*/  SYNCS.PHASECHK.TRANS64.TRYWAIT P2, [UR21+0x120], R9 ;  /* 0x00012009ff0075a7 */ /* 0x000ee20008041115 */
[----:B------:R-:W-:Y:S04]  /*5150*/  ELECT P0, URZ, PT ;  /* 0x0000000000ff782f */ /* 0x000fe80003800000 */
[----:B------:R-:W-:Y:S11]  /*5160*/  PLOP3.LUT P1, PT, P1, P0, PT, 0xf2, 0x2f ;  /* 0x00000000002f781c */ /* 0x000ff60000f21e72 */
[----:B------:R-:W-:Y:S02]  /*5170*/  @!UPT UIADD3 URZ, UPT, UPT, URZ, URZ, URZ ;  /* 0x000000fffffff290 */ /* 0x000fe4000fffe0ff */
[----:B------:R-:W-:Y:S05]  /*5180*/  @!P1 IADD3 R8, P0, PT, R16, 0x580, RZ ;  /* 0x0000058010089810 */ /* 0x000fea0007f1e0ff */
[----:B------:R-:W-:Y:S01]  /*5190*/  @!P1 IMAD.X R6, RZ, RZ, R17, P0 ;  /* 0x000000ffff069224 */ /* 0x000fe200000e0611 */
[----:B---3--:R-:W-:Y:S07]  /*51a0*/  @!P2 BRA `(.L_x_95) ;  /* 0x0000003c000ca947 */ /* 0x008fee0003800000 */
.L_x_182:
[----:B------:R-:W-:Y:S01]  /*51b0*/  @!P1 R2UR UR5, R8 ;  /* 0x00000000080592ca */ /* 0x000fe200000e0000 */
[----:B------:R-:W-:Y:S01]  /*51c0*/  VOTEU.ALL UP0, P1 ;  /* 0x0000000000ff7886 */ /* 0x000fe20000800000 */
[----:B------:R-:W-:Y:S01]  /*51d0*/  @!P1 R2UR UR4, R6 ;  /* 0x00000000060492ca */ /* 0x000fe200000e0000 */
[----:B--2---:R-:W-:Y:S01]  /*51e0*/  @!P1 IMAD.MOV.U32 R0, RZ, RZ, 0x1000 ;  /* 0x00001000ff009424 */ /* 0x004fe200078e00ff */
[----:B------:R-:W-:Y:S01]  /*51f0*/  UMOV UR6, 0x0 ;  /* 0x0000000000067882 */ /* 0x000fe20000000000 */
[----:B------:R-:W-:Y:S01]  /*5200*/  UMOV UR7, 0x10000000 ;  /* 0x1000000000077882 */ /* 0x000fe20000000000 */
[----:B------:R-:W-:Y:S01]  /*5210*/  @!UP0 UIADD3 UR16, UPT, UPT, UR21, 0x200, URZ ;  /* 0x0000020015108890 */ /* 0x000fe2000fffe0ff */
[----:B------:R-:W-:Y:S01]  /*5220*/  VIADD R14, R14, 0x1 ;  /* 0x000000010e0e7836 */ /* 0x000fe20000000000 */
[----:B------:R-:W-:Y:S01]  /*5230*/  VOTEU.ALL UP0, P1 ;  /* 0x0000000000ff7886 */ /* 0x000fe20000800000 */
[----:B------:R-:W-:Y:S04]  /*5240*/  UMOV UR20, UR36 ;  /* 0x0000002400147c82 */ /* 0x000fe80008000000 */
[----:B------:R-:W-:Y:S02]  /*5250*/  IMAD.U32 R10, RZ, RZ, UR5 ;  /* 0x00000005ff0a7e24 */ /* 0x000fe4000f8e00ff */
[----:B------:R-:W-:Y:S03]  /*5260*/  IMAD.U32 R11, RZ, RZ, UR4 ;  /* 0x00000004ff0b7e24 */ /* 0x000fe6000f8e00ff */
[----:B------:R-:W-:Y:S02]  /*5270*/  @!P1 R2UR UR4, R10 ;  /* 0x000000000a0492ca */ /* 0x000fe400000e0000 */
[----:B------:R-:W-:Y:S11]  /*5280*/  @!P1 R2UR UR5, R11 ;  /* 0x000000000b0592ca */ /* 0x000ff600000e0000 */
[----:B------:R-:W-:Y:S02]  /*5290*/  @!UPT UIADD3 URZ, UPT, UPT, URZ, URZ, URZ ;  /* 0x000000fffffff290 */ /* 0x000fe4000fffe0ff */
[----:B------:R2:W-:Y:S01]  /*52a0*/  @!UP0 UTMALDG.3D [UR16], [UR4], desc[UR6] ;  /* 0x00000610040085b4 */ /* 0x0005e20008011000 */
[----:B------:R2:W-:Y:S01]  /*52b0*/  @!P1 SYNCS.ARRIVE.TRANS64.RED.A0TR RZ, [UR21+0x110], R0 ;  /* 0x00011000ffff99a7 */ /* 0x0005e20008300415 */
[----:B------:R-:W-:Y:S01]  /*52c0*/  SYNCS.ARRIVE.TRANS64.RED.A1T0 RZ, [UR34], RZ ;  /* 0x000000ffffff79a7 */ /* 0x000fe20008100422 */
[----:B------:R-:W3:Y:S02]  /*52d0*/  SYNCS.PHASECHK.TRANS64.TRYWAIT P0, [UR21+0x128], R9 ;  /* 0x00012809ff0075a7 */ /* 0x000ee40008001115 */
[----:B--23--:R-:W-:Y:S05]  /*52e0*/  @!P0 BRA `(.L_x_96) ;  /* 0x0000003800d48947 */ /* 0x00cfea0003800000 */
.L_x_184:
[----:B------:R-:W-:Y:S01]  /*52f0*/  @!P1 IADD3 R6, P0, PT, R16, 0x580, RZ ;  /* 0x0000058010069810 */ /* 0x000fe20007f1e0ff */
[----:B------:R-:W-:Y:S01]  /*5300*/  VOTEU.ALL UP0, P1 ;  /* 0x0000000000ff7886 */ /* 0x000fe20000800000 */
[----:B------:R-:W-:Y:S01]  /*5310*/  UMOV UR6, 0x0 ;  /* 0x0000000000067882 */ /* 0x000fe20000000000 */
[----:B------:R-:W-:Y:S01]  /*5320*/  UMOV UR7, 0x10000000 ;  /* 0x1000000000077882 */ /* 0x000fe20000000000 */
[----:B------:R-:W-:Y:S01]  /*5330*/  @!P1 R2UR UR5, R6 ;  /* 0x00000000060592ca */ /* 0x000fe200000e0000 */
[----:B--2---:R-:W-:Y:S01]  /*5340*/  @!P1 IMAD.X R0, RZ, RZ, R17, P0 ;  /* 0x000000ffff009224 */ /* 0x004fe200000e0611 */
[----:B------:R-:W-:Y:S01]  /*5350*/  @!UP0 UIADD3 UR10, UPT, UPT, UR18, 0x40, URZ ;  /* 0x00000040120a8890 */ /* 0x000fe2000fffe0ff */
[----:B------:R-:W-:Y:S01]  /*5360*/  ISETP.NE.AND P0, PT, R14, 0x2, PT ;  /* 0x000000020e00780c */ /* 0x000fe20003f05270 */
[----:B------:R-:W-:Y:S01]  /*5370*/  @!UP0 UIADD3 UR8, UPT, UPT, UR21, 0x1200, URZ ;  /* 0x0000120015088890 */ /* 0x000fe2000fffe0ff */
[----:B------:R-:W-:Y:S01]  /*5380*/  LOP3.LUT R15, R15, 0x1, RZ, 0x3c, !PT ;  /* 0x000000010f0f7812 */ /* 0x000fe200078e3cff */
[----:B------:R-:W-:Y:S01]  /*5390*/  @!UP0 UIADD3 UR9, UPT, UPT, UR21, 0x118, URZ ;  /* 0x0000011815098890 */ /* 0x000fe2000fffe0ff */
[----:B------:R-:W-:Y:S01]  /*53a0*/  @!P1 R2UR UR4, R0 ;  /* 0x00000000000492ca */ /* 0x000fe200000e0000 */
[----:B------:R-:W-:Y:S01]  /*53b0*/  VOTEU.ALL UP0, P1 ;  /* 0x0000000000ff7886 */ /* 0x000fe20000800000 */
[----:B------:R-:W-:Y:S01]  /*53c0*/  UMOV UR11, UR19 ;  /* 0x00000013000b7c82 */ /* 0x000fe20008000000 */
[----:B------:R-:W-:Y:S01]  /*53d0*/  UMOV UR12, UR36 ;  /* 0x00000024000c7c82 */ /* 0x000fe20008000000 */
[----:B------:R-:W-:Y:S01]  /*53e0*/  SEL R0, RZ, 0x1, P0 ;  /* 0x00000001ff007807 */ /* 0x000fe20000000000 */
[----:B------:R-:W-:Y:S01]  /*53f0*/  UIADD3 UR20, UPT, UPT, UR13, UR62, URZ ;  /* 0x0000003e0d147290 */ /* 0x000fe2000fffe0ff */
[----:B------:R-:W-:Y:S01]  /*5400*/  IMAD.U32 R8, RZ, RZ, UR5 ;  /* 0x00000005ff087e24 */ /* 0x000fe2000f8e00ff */
[----:B------:R-:W-:Y:S01]  /*5410*/  SEL R14, R14, RZ, P0 ;  /* 0x000000ff0e0e7207 */ /* 0x000fe20000000000 */
[----:B------:R-:W-:Y:S01]  /*5420*/  UIADD3 UR16, UPT, UPT, UR14, UR59, URZ ;  /* 0x0000003b0e107290 */ /* 0x000fe2000fffe0ff */
[----:B------:R-:W-:Y:S01]  /*5430*/  LOP3.LUT R13, R13, R0, RZ, 0x3c, !PT ;  /* 0x000000000d0d7212 */ /* 0x000fe200078e3cff */
[----:B------:R-:W-:Y:S01]  /*5440*/  UPLOP3.LUT UP3, UPT, UPT, UPT, UPT, 0x80, 0x8 ;  /* 0x000000000008789c */ /* 0x000fe20003f6f070 */
[----:B------:R-:W-:Y:S02]  /*5450*/  UMOV UR36, UR26 ;  /* 0x0000001a00247c82 */ /* 0x000fe40008000000 */
[----:B------:R-:W-:Y:S01]  /*5460*/  IMAD.U32 R9, RZ, RZ, UR4 ;  /* 0x00000004ff097e24 */ /* 0x000fe2000f8e00ff */
[----:B------:R-:W-:Y:S04]  /*5470*/  @!P1 R2UR UR4, R8 ;  /* 0x00000000080492ca */ /* 0x000fe800000e0000 */
[----:B------:R-:W-:Y:S11]  /*5480*/  @!P1 R2UR UR5, R9 ;  /* 0x00000000090592ca */ /* 0x000ff600000e0000 */
[----:B------:R-:W-:Y:S02]  /*5490*/  @!UPT UIADD3 URZ, UPT, UPT, URZ, URZ, URZ ;  /* 0x000000fffffff290 */ /* 0x000fe4000fffe0ff */
[----:B------:R2:W-:Y:S01]  /*54a0*/  @!UP0 UTMALDG.3D [UR8], [UR4], desc[UR6] ;  /* 0x00000608040085b4 */ /* 0x0005e20008011000 */
[----:B------:R2:W-:Y:S01]  /*54b0*/  @!P1 SYNCS.ARRIVE.TRANS64.RED.A0TR RZ, [UR21+0x118], R7 ;  /* 0x00011807ffff99a7 */ /* 0x0005e20008300415 */
[----:B------:R-:W-:Y:S01]  /*54c0*/  SYNCS.ARRIVE.TRANS64.RED.A1T0 RZ, [UR33], RZ ;  /* 0x000000ffffff79a7 */ /* 0x000fe20008100421 */
[----:B------:R-:W-:Y:S05]  /*54d0*/  BRA.U UP1, `(.L_x_97) ;  /* 0xfffffff5012c7547 */ /* 0x000fea000b83ffff */
[----:B------:R-:W-:-:S04]  /*54e0*/  SHF.L.U32 R3, R15, 0x1f, RZ ;  /* 0x0000001f0f037819 */ /* 0x000fc800000006ff */
[----:B------:R-:W3:Y:S02]  /*54f0*/  SYNCS.PHASECHK.TRANS64.TRYWAIT P0, [UR21+0x120], R3 ;  /* 0x00012003ff0075a7 */ /* 0x000ee40008001115 */
[----:B---3--:R-:W-:Y:S05]  /*5500*/  @!P0 BRA `(.L_x_98) ;  /* 0x0000003800648947 */ /* 0x008fea0003800000 */
.L_x_186:
[----:B---3--:R-:W-:-:S07]  /*5510*/  MOV R0, UR21 ;  /* 0x0000001500007c02 */ /* 0x008fce0008000f00 */
.L_x_99:
[----:B---3--:R-:W-:-:S04]  /*5520*/  SHF.L.U32 R3, R15, 0x1f, RZ ;  /* 0x0000001f0f037819 */ /* 0x008fc800000006ff */
[----:B------:R3:W4:Y:S03]  /*5530*/  SYNCS.PHASECHK.TRANS64.TRYWAIT P0, [R0+URZ+0x128], R3 ;  /* 0x00012803000075a7 */ /* 0x00072600080011ff */
[----:B----4-:R-:W-:Y:S05]  /*5540*/  @!P0 NANOSLEEP.SYNCS 0x989680 ;  /* 0x009896800000895d */ /* 0x010fea0003900000 */
[----:B------:R-:W4:Y:S02]  /*5550*/  @!P0 SYNCS.PHASECHK.TRANS64 P0, [R0+URZ+0x128], R3 ;  /* 0x00012803000085a7 */ /* 0x000f2400080010ff */
[----:B-12-4-:R-:W-:Y:S05]  /*5560*/  @P0 EXIT ;  /* 0x000000000000094d */ /* 0x016fea0003800000 */
[----:B------:R-:W-:Y:S05]  /*5570*/  BRA `(.L_x_99) ;  /* 0xfffffffc00e87947 */ /* 0x000fea000383ffff */
.L_x_88:
[----:B------:R-:W-:-:S06]  /*5580*/  UISETP.GE.AND UP0, UPT, UR17, 0x4, UPT ;  /* 0x000000041100788c */ /* 0x000fcc000bf06270 */
[----:B------:R-:W-:-:S13]  /*5590*/  PLOP3.LUT P0, PT, PT, PT, UP0, 0x80, 0x8 ;  /* 0x000000000008781c */ /* 0x000fda0003f0f008 */
[----:B-1----:R-:W-:Y:S05]  /*55a0*/  @!P0 EXIT ;  /* 0x000000000000894d */ /* 0x002fea0003800000 */
[----:B------:R-:W1:Y:S08]  /*55b0*/  S2UR UR4, SR_CgaCtaId ;  /* 0x00000000000479c3 */ /* 0x000e700000008800 */
[----:B------:R-:W-:Y:S01]  /*55c0*/  BAR.SYNC.DEFER_BLOCKING 0x6, 0xa0 ;  /* 0x0182800000007b1d */ /* 0x000fe20000010000 */
[C---:B------:R-:W-:Y:S01]  /*55d0*/  IMAD.SHL.U32 R7, R93.reuse, 0x40, RZ ;  /* 0x000000405d077824 */ /* 0x040fe200078e00ff */
[C---:B------:R-:W-:Y:S01]  /*55e0*/  LOP3.LUT R95, R93.reuse, 0x60, RZ, 0xc0, !PT ;  /* 0x000000605d5f7812 */ /* 0x040fe200078ec0ff */
[----:B------:R-:W-:-:S02]  /*55f0*/  IMAD.SHL.U32 R4, R93, 0x20, RZ ;  /* 0x000000205d047824 */ /* 0x000fc400078e00ff */
[----:B------:R-:W-:Y:S02]  /*5600*/  HFMA2 R36, -RZ, RZ, 0, 0 ;  /* 0x00000000ff247431 */ /* 0x000fe400000001ff */
[----:B------:R-:W-:Y:S01]  /*5610*/  IMAD.SHL.U32 R6, R93, 0x2, RZ ;  /* 0x000000025d067824 */ /* 0x000fe200078e00ff */
[----:B------:R-:W-:Y:S01]  /*5620*/  UMOV UR44, 0x400 ;  /* 0x00000400002c7882 */ /* 0x000fe20000000000 */
[----:B------:R-:W2:Y:S01]  /*5630*/  LDC.64 R82, c[0x0][0x8b0] ;  /* 0x00022c00ff527b82 */ /* 0x000ea20000000a00 */
[----:B------:R-:W-:Y:S01]  /*5640*/  LOP3.LUT R5, R7, 0x180, RZ, 0xc0, !PT ;  /* 0x0000018007057812 */ /* 0x000fe200078ec0ff */
[----:B------:R-:W-:Y:S01]  /*5650*/  IMAD.U32 R37, R93, 0x10000, RZ ;  /* 0x000100005d257824 */ /* 0x000fe200078e00ff */
[----:B------:R-:W-:Y:S01]  /*5660*/  LOP3.LUT R4, R4, 0xc00, RZ, 0xc0, !PT ;  /* 0x00000c0004047812 */ /* 0x000fe200078ec0ff */
[----:B------:R-:W-:Y:S01]  /*5670*/  IMAD.MOV.U32 R92, RZ, RZ, RZ ;  /* 0x000000ffff5c7224 */ /* 0x000fe200078e00ff */
[----:B------:R-:W-:Y:S01]  /*5680*/  LOP3.LUT R6, R5, 0x20, R6, 0xf8, !PT ;  /* 0x0000002005067812 */ /* 0x000fe200078ef806 */
[----:B------:R-:W-:Y:S01]  /*5690*/  IMAD.SHL.U32 R5, R93, 0x8, RZ ;  /* 0x000000085d057824 */ /* 0x000fe200078e00ff */
[----:B------:R-:W-:Y:S01]  /*56a0*/  LOP3.LUT R4, R4, 0x40, R7, 0xf8, !PT ;  /* 0x0000004004047812 */ /* 0x000fe200078ef807 */
[----:B------:R-:W3:Y:S01]  /*56b0*/  LDC.64 R80, c[0x0][0x8a8] ;  /* 0x00022a00ff507b82 */ /* 0x000ee20000000a00 */
[----:B------:R-:W-:Y:S01]  /*56c0*/  LOP3.LUT R37, R37, 0x600000, RZ, 0xc0, !PT ;  /* 0x0060000025257812 */ /* 0x000fe200078ec0ff */
[----:B------:R-:W-:Y:S01]  /*56d0*/  IMAD.MOV.U32 R87, RZ, RZ, RZ ;  /* 0x000000ffff577224 */ /* 0x000fe200078e00ff */
[----:B------:R-:W-:-:S02]  /*56e0*/  LOP3.LUT R5, R6, 0x30, R5, 0x78, !PT ;  /* 0x0000003006057812 */ /* 0x000fc400078e7805 */
[----:B------:R-:W-:Y:S02]  /*56f0*/  CS2R R90, SRZ ;  /* 0x00000000005a7805 */ /* 0x000fe4000001ff00 */
[----:B------:R-:W-:Y:S01]  /*5700*/  LOP3.LUT R4, R4, 0x200, R7, 0xf8, !PT ;  /* 0x0000020004047812 */ /* 0x000fe200078ef807 */
[----:B------:R-:W-:Y:S01]  /*5710*/  IMAD.MOV.U32 R89, RZ, RZ, RZ ;  /* 0x000000ffff597224 */ /* 0x000fe200078e00ff */
[----:B------:R-:W-:Y:S01]  /*5720*/  LOP3.LUT R93, R93, 0x2, RZ, 0xc0, !PT ;  /* 0x000000025d5d7812 */ /* 0x000fe200078ec0ff */
[----:B-1----:R-:W-:Y:S01]  /*5730*/  ULEA UR44, UR4, UR44, 0x18 ;  /* 0x0000002c042c7291 */ /* 0x002fe2000f8ec0ff */
[----:B------:R-:W-:Y:S01]  /*5740*/  LOP3.LUT R71, R4, R5, RZ, 0xfc, !PT ;  /* 0x0000000504477212 */ /* 0x000fe200078efcff */
[----:B------:R-:W1:Y:S01]  /*5750*/  LDCU UR57, c[0x0][0x370] ;  /* 0x00006e00ff3977ac */ /* 0x000e620008000800 */
[----:B------:R-:W-:Y:S01]  /*5760*/  IADD3 R88, PT, PT, -R93, RZ, RZ ;  /* 0x000000ff5d587210 */ /* 0x000fe20007ffe1ff */
[----:B------:R-:W-:Y:S01]  /*5770*/  UIADD3 UR4, UPT, UPT, UR44, 0x2200, URZ ;  /* 0x000022002c047890 */ /* 0x000fe2000fffe0ff */
[----:B------:R-:W4:Y:S04]  /*5780*/  LDCU UR43, c[0x0][0xb0c] ;  /* 0x00016180ff2b77ac */ /* 0x000f280008000800 */
[----:B------:R-:W1:Y:S01]  /*5790*/  LDS R0, [UR44+0x1f0] ;  /* 0x0001f02cff007984 */ /* 0x000e620008000800 */
[----:B------:R-:W-:Y:S01]  /*57a0*/  IMAD.U32 R94, RZ, RZ, UR4 ;  /* 0x00000004ff5e7e24 */ /* 0x000fe2000f8e00ff */
[----:B------:R-:W1:Y:S01]  /*57b0*/  LDCU UR39, c[0x0][0xb30] ;  /* 0x00016600ff2777ac */ /* 0x000e620008000800 */
[----:B------:R-:W1:Y:S01]  /*57c0*/  LDCU.64 UR46, c[0x0][0x888] ;  /* 0x00011100ff2e77ac */ /* 0x000e620008000a00 */
[----:B------:R-:W1:Y:S01]  /*57d0*/  LDCU.64 UR40, c[0x0][0xb28] ;  /* 0x00016500ff2877ac */ /* 0x000e620008000a00 */
[----:B------:R-:W1:Y:S01]  /*57e0*/  LDCU.64 UR60, c[0x0][0x890] ;  /* 0x00011200ff3c77ac */ /* 0x000e620008000a00 */
[----:B------:R-:W1:Y:S01]  /*57f0*/  LDCU.128 UR52, c[0x0][0xb10] ;  /* 0x00016200ff3477ac */ /* 0x000e620008000c00 */
[----:B------:R-:W1:Y:S01]  /*5800*/  LDCU UR56, c[0x0][0x374] ;  /* 0x00006e80ff3877ac */ /* 0x000e620008000800 */
[----:B------:R-:W-:Y:S01]  /*5810*/  UIADD3 UR63, UPT, UPT, UR44, 0x200, URZ ;  /* 0x000002002c3f7890 */ /* 0x000fe2000fffe0ff */
[----:B-1234-:R-:W-:-:S11]  /*5820*/  IMAD.IADD R37, R0, 0x1, R37 ;  /* 0x0000000100257824 */ /* 0x01efd600078e0225 */
.L_x_125:
[----:B------:R-:W-:Y:S02]  /*5830*/  LEA R3, R87, UR44, 0x3 ;  /* 0x0000002c57037c11 */ /* 0x000fe4000f8e18ff */
[----:B------:R-:W-:Y:S02]  /*5840*/  SHF.L.U32 R0, R91, 0x1f, RZ ;  /* 0x0000001f5b007819 */ /* 0x000fe400000006ff */
[----:B------:R-:W-:Y:S02]  /*5850*/  LEA R5, R87, UR44, 0x4 ;  /* 0x0000002c57057c11 */ /* 0x000fe4000f8e20ff */
[----:B-1----:R-:W1:Y:S02]  /*5860*/  SYNCS.PHASECHK.TRANS64.TRYWAIT P0, [R3+URZ+0x140], R0 ;  /* 0x00014000030075a7 */ /* 0x002e6400080011ff */
[----:B-1----:R-:W-:Y:S05]  /*5870*/  @!P0 BRA `(.L_x_100) ;  /* 0x0000003400a08947 */ /* 0x002fea0003800000 */
.L_x_187:
        /* <DEDUP_REMOVED lines=11> */
[----:B------:R-:W-:Y:S01]  /*5930*/  PLOP3.LUT P0, PT, PT, PT, UP1, 0x80, 0x8 ;  /* 0x000000000008781c */ /* 0x000fe20003f0f018 */
[----:B------:R-:W-:Y:S11]  /*5940*/  UP2UR UR45, UPR, URZ, 0x2 ;  /* 0x00000002ff2d7883 */ /* 0x000ff60008000000 */
[----:B------:R-:W-:Y:S01]  /*5950*/  @!UPT UIADD3 URZ, UPT, UPT, URZ, URZ, URZ ;  /* 0x000000fffffff290 */ /* 0x000fe2000fffe0ff */
[----:B-1----:R-:W-:Y:S02]  /*5960*/  @P0 SHF.R.U32.HI R0, RZ, 0x10, R5 ;  /* 0x00000010ff000819 */ /* 0x002fe40000011605 */
        /* <DEDUP_REMOVED lines=12> */
[----:B------:R-:W2:Y:S01]  /*5a30*/  LDCU UR12, c[0x0][0xb20] ;  /* 0x00016400ff0c77ac */ /* 0x000ea20008000800 */
[----:B------:R-:W-:Y:S02]  /*5a40*/  UIMAD.WIDE.U32 UR4, UR56, UR55, URZ ;  /* 0x00000037380472a5 */ /* 0x000fe4000f8e00ff */
[----:B------:R-:W-:Y:S02]  /*5a50*/  UIMAD.WIDE.U32 UR6, UR57, UR52, URZ ;  /* 0x00000034390672a5 */ /* 0x000fe4000f8e00ff */
[----:B------:R-:W-:Y:S02]  /*5a60*/  UISETP.NE.AND UP0, UPT, UR54, 0x1, UPT ;  /* 0x000000013600788c */ /* 0x000fe4000bf05270 */
[----:B------:R-:W-:Y:S02]  /*5a70*/  UIMAD.WIDE.U32 UR8, UR37, UR55, URZ ;  /* 0x00000037250872a5 */ /* 0x000fe4000f8e00ff */
[----:B------:R-:W-:Y:S02]  /*5a80*/  UIMAD.WIDE.U32 UR10, UR38, UR52, URZ ;  /* 0x00000034260a72a5 */ /* 0x000fe4000f8e00ff */
[----:B------:R-:W-:Y:S02]  /*5a90*/  UISETP.NE.AND UP1, UPT, UR43, 0x1, UPT ;  /* 0x000000012b00788c */ /* 0x000fe4000bf25270 */
[----:B------:R-:W-:Y:S01]  /*5aa0*/  UISETP.NE.AND UP2, UPT, UR42, 0x1, UPT ;  /* 0x000000012a00788c */ /* 0x000fe2000bf45270 */
[----:B------:R-:W-:Y:S02]  /*5ab0*/  UMOV UR4, UR5 ;  /* 0x0000000500047c82 */ /* 0x000fe40008000000 */
[----:B--2---:R-:W-:Y:S03]  /*5ac0*/  USHF.R.U32.HI UR5, URZ, UR12, UR4 ;  /* 0x0000000cff057299 */ /* 0x004fe60008011604 */
[----:B------:R-:W-:Y:S02]  /*5ad0*/  UMOV UR4, UR7 ;  /* 0x0000000700047c82 */ /* 0x000fe40008000000 */
[----:B------:R-:W-:Y:S02]  /*5ae0*/  USHF.R.U32.HI UR7, URZ, UR53, UR4 ;  /* 0x00000035ff077299 */ /* 0x000fe40008011604 */
[----:B------:R-:W-:Y:S02]  /*5af0*/  USEL UR4, UR56, UR5, !UP0 ;  /* 0x0000000538047287 */ /* 0x000fe4000c000000 */
[----:B------:R-:W-:Y:S01]  /*5b00*/  USEL UR7, UR57, UR7, !UP1 ;  /* 0x0000000739077287 */ /* 0x000fe2000c800000 */
[----:B------:R-:W-:Y:S01]  /*5b10*/  UMOV UR5, UR9 ;  /* 0x0000000900057c82 */ /* 0x000fe20008000000 */
[----:B------:R-:W-:Y:S02]  /*5b20*/  UIMAD.WIDE.U32 UR8, UR4, UR40, URZ ;  /* 0x00000028040872a5 */ /* 0x000fe4000f8e00ff */
[----:B------:R-:W-:Y:S03]  /*5b30*/  USHF.R.U32.HI UR6, URZ, UR12, UR5 ;  /* 0x0000000cff067299 */ /* 0x000fe60008011605 */
[----:B------:R-:W-:Y:S01]  /*5b40*/  UMOV UR5, UR11 ;  /* 0x0000000b00057c82 */ /* 0x000fe20008000000 */
[----:B------:R-:W-:Y:S02]  /*5b50*/  UIMAD.WIDE.U32 UR10, UR7, UR40, URZ ;  /* 0x00000028070a72a5 */ /* 0x000fe4000f8e00ff */
[----:B------:R-:W-:Y:S02]  /*5b60*/  USHF.R.U32.HI UR12, URZ, UR53, UR5 ;  /* 0x00000035ff0c7299 */ /* 0x000fe40008011605 */
[----:B------:R-:W-:Y:S01]  /*5b70*/  USEL UR6, UR37, UR6, !UP0 ;  /* 0x0000000625067287 */ /* 0x000fe2000c000000 */
[----:B------:R-:W-:Y:S02]  /*5b80*/  UMOV UR5, UR9 ;  /* 0x0000000900057c82 */ /* 0x000fe40008000000 */
[----:B------:R-:W-:Y:S01]  /*5b90*/  UMOV UR10, UR11 ;  /* 0x0000000b000a7c82 */ /* 0x000fe20008000000 */
[----:B------:R-:W-:Y:S02]  /*5ba0*/  @UP2 USHF.R.U32.HI UR4, URZ, UR41, UR5 ;  /* 0x00000029ff042299 */ /* 0x000fe40008011605 */
[----:B------:R-:W-:Y:S02]  /*5bb0*/  @UP2 USHF.R.U32.HI UR7, URZ, UR41, UR10 ;  /* 0x00000029ff072299 */ /* 0x000fe4000801160a */
[----:B------:R-:W-:Y:S02]  /*5bc0*/  UIMAD UR4, UR42, UR4, URZ ;  /* 0x000000042a0472a4 */ /* 0x000fe4000f8e02ff */
[----:B------:R-:W-:Y:S02]  /*5bd0*/  UIMAD.WIDE.U32 UR10, UR6, UR40, URZ ;  /* 0x00000028060a72a5 */ /* 0x000fe4000f8e00ff */
[----:B------:R-:W-:Y:S02]  /*5be0*/  USEL UR5, UR38, UR12, !UP1 ;  /* 0x0000000c26057287 */ /* 0x000fe4000c800000 */
[----:B------:R-:W-:Y:S02]  /*5bf0*/  UIMAD UR8, UR42, UR7, URZ ;  /* 0x000000072a0872a4 */ /* 0x000fe4000f8e02ff */
[----:B------:R-:W-:Y:S03]  /*5c00*/  UISETP.GE.AND UP0, UPT, UR6, UR4, UPT ;  /* 0x000000040600728c */ /* 0x000fe6000bf06270 */
[----:B------:R-:W-:Y:S01]  /*5c10*/  UMOV UR4, UR11 ;  /* 0x0000000b00047c82 */ /* 0x000fe20008000000 */
[----:B------:R-:W-:Y:S02]  /*5c20*/  UISETP.GE.OR UP0, UPT, UR5, UR8, UP0 ;  /* 0x000000080500728c */ /* 0x000fe40008706670 */
[----:B------:R-:W-:Y:S02]  /*5c30*/  USHF.R.U32.HI UR4, URZ, UR41, UR4 ;  /* 0x00000029ff047299 */ /* 0x000fe40008011604 */
[----:B------:R-:W-:Y:S02]  /*5c40*/  UIMAD.WIDE.U32 UR8, UR5, UR40, URZ ;  /* 0x00000028050872a5 */ /* 0x000fe4000f8e00ff */
[----:B------:R-:W-:Y:S02]  /*5c50*/  USEL UR11, UR6, UR4, !UP2 ;  /* 0x00000004060b7287 */ /* 0x000fe4000d000000 */
[----:B------:R-:W-:Y:S02]  /*5c60*/  UIADD3 UR8, UPT, UPT, -UR5, URZ, URZ ;  /* 0x000000ff05087290 */ /* 0x000fe4000fffe1ff */
[----:B------:R-:W-:Y:S01]  /*5c70*/  UIADD3 UR10, UPT, UPT, -UR11, URZ, URZ ;  /* 0x000000ff0b0a7290 */ /* 0x000fe2000fffe1ff */
[----:B------:R-:W-:Y:S01]  /*5c80*/  @!UP0 UMOV UR4, UR9 ;  /* 0x0000000900048c82 */ /* 0x000fe20008000000 */
[----:B------:R-:W-:Y:S02]  /*5c90*/  UIADD3 UR9, UPT, UPT, -UR6, URZ, URZ ;  /* 0x000000ff06097290 */ /* 0x000fe4000fffe1ff */
[----:B------:R-:W-:Y:S02]  /*5ca0*/  @!UP0 USHF.R.U32.HI UR4, URZ, UR41, UR4 ;  /* 0x00000029ff048299 */ /* 0x000fe40008011604 */
[----:B------:R-:W-:Y:S02]  /*5cb0*/  UIMAD UR10, UR42, UR10, UR6 ;  /* 0x0000000a2a0a72a4 */ /* 0x000fe4000f8e0206 */
[----:B------:R-:W-:Y:S04]  /*5cc0*/  @!UP0 USEL UR4, UR5, UR4, !UP2 ;  /* 0x0000000405048287 */ /* 0x000fe8000d000000 */
[----:B------:R-:W-:Y:S02]  /*5cd0*/  @!UP0 UIMAD UR10, UR7, UR10, UR4 ;  /* 0x0000000a070a82a4 */ /* 0x000fe4000f8e0204 */
[----:B------:R-:W-:Y:S02]  /*5ce0*/  @!UP0 UIADD3 UR11, UPT, UPT, UR11, -UR4, URZ ;  /* 0x800000040b0b8290 */ /* 0x000fe4000fffe0ff */
[----:B------:R-:W-:Y:S02]  /*5cf0*/  UIMAD UR7, UR43, UR8, UR38 ;  /* 0x000000082b0772a4 */ /* 0x000fe4000f8e0226 */
[----:B------:R-:W-:Y:S02]  /*5d00*/  @!UP0 UIMAD UR6, UR11, UR42, UR5 ;  /* 0x0000002a0b0682a4 */ /* 0x000fe4000f8e0205 */
[----:B------:R-:W-:Y:S01]  /*5d10*/  UIMAD UR4, UR54, UR9, UR37 ;  /* 0x00000009360472a4 */ /* 0x000fe2000f8e0225 */
[----:B------:R-:W-:Y:S02]  /*5d20*/  @!UP0 UMOV UR5, UR10 ;  /* 0x0000000a00058c82 */ /* 0x000fe40008000000 */
[----:B------:R-:W-:Y:S02]  /*5d30*/  UIMAD UR38, UR5, UR43, UR7 ;  /* 0x0000002b052672a4 */ /* 0x000fe4000f8e0207 */
[----:B------:R-:W-:Y:S11]  /*5d40*/  UIMAD UR37, UR6, UR54, UR4 ;  /* 0x00000036062572a4 */ /* 0x000ff6000f8e0204 */
[----:B------:R-:W-:Y:S01]  /*5d50*/  @!UPT UIADD3 URZ, UPT, UPT, URZ, URZ, URZ ;  /* 0x000000fffffff290 */ /* 0x000fe2000fffe0ff */
.L_x_101:
[----:B------:R-:W-:Y:S01]  /*5d60*/  UISETP.NE.AND UP0, UPT, UR39, 0x1, UPT ;  /* 0x000000012700788c */ /* 0x000fe2000bf05270 */
[----:B------:R-:W-:Y:S01]  /*5d70*/  IADD3 R87, PT, PT, R87, 0x1, RZ ;  /* 0x0000000157577810 */ /* 0x000fe20007ffe0ff */
[----:B------:R-:W-:Y:S02]  /*5d80*/  USHF.L.U32 UR50, UR16, 0x6, URZ ;  /* 0x0000000610327899 */ /* 0x000fe400080006ff */
[----:B------:R-:W-:Y:S07]  /*5d90*/  USHF.L.U32 UR49, UR20, 0x7, URZ ;  /* 0x0000000714317899 */ /* 0x000fee00080006ff */
[----:B------:R-:W2:Y:S01]  /*5da0*/  @!UP0 LDCU.128 UR12, c[0x0][0xb10] ;  /* 0x00016200ff0c87ac */ /* 0x000ea20008000c00 */
[----:B------:R-:W3:Y:S01]  /*5db0*/  @!UP0 LDCU UR5, c[0x0][0xb0c] ;  /* 0x00016180ff0587ac */ /* 0x000ee20008000800 */
[----:B------:R-:W4:Y:S01]  /*5dc0*/  @!UP0 LDCU UR10, c[0x0][0xb20] ;  /* 0x00016400ff0a87ac */ /* 0x000f220008000800 */
[----:B--2---:R-:W-:Y:S02]  /*5dd0*/  UIMAD.WIDE.U32 UR8, UR38, UR12, URZ ;  /* 0x0000000c260872a5 */ /* 0x004fe4000f8e00ff */
[----:B------:R-:W-:Y:S02]  /*5de0*/  UIMAD.WIDE.U32 UR6, UR37, UR15, URZ ;  /* 0x0000000f250672a5 */ /* 0x000fe4000f8e00ff */
[----:B------:R-:W-:Y:S03]  /*5df0*/  @!UP0 UISETP.NE.AND UP1, UPT, UR14, 0x1, UPT ;  /* 0x000000010e00888c */ /* 0x000fe6000bf25270 */
[----:B------:R-:W-:Y:S01]  /*5e00*/  @!UP0 UMOV UR4, UR9 ;  /* 0x0000000900048c82 */ /* 0x000fe20008000000 */
[----:B---3--:R-:W-:Y:S02]  /*5e10*/  @!UP0 UISETP.NE.AND UP2, UPT, UR5, 0x1, UPT ;  /* 0x000000010500888c */ /* 0x008fe4000bf45270 */
[----:B------:R-:W-:Y:S01]  /*5e20*/  @!UP0 USHF.R.U32.HI UR4, URZ, UR13, UR4 ;  /* 0x0000000dff048299 */ /* 0x000fe20008011604 */
[----:B------:R-:W-:Y:S02]  /*5e30*/  @!UP0 UMOV UR6, UR7 ;  /* 0x0000000700068c82 */ /* 0x000fe40008000000 */
[----:B----4-:R-:W-:Y:S02]  /*5e40*/  @!UP0 USHF.R.U32.HI UR6, URZ, UR10, UR6 ;  /* 0x0000000aff068299 */ /* 0x010fe40008011606 */
[----:B------:R-:W-:Y:S02]  /*5e50*/  @!UP0 USEL UR7, UR38, UR4, !UP2 ;  /* 0x0000000426078287 */ /* 0x000fe4000d000000 */
[----:B------:R-:W-:Y:S04]  /*5e60*/  @!UP0 USEL UR6, UR37, UR6, !UP1 ;  /* 0x0000000625068287 */ /* 0x000fe8000c800000 */
[----:B------:R-:W-:Y:S02]  /*5e70*/  @!UP0 UIADD3 UR4, UPT, UPT, -UR7, UR6, URZ ;  /* 0x0000000607048290 */ /* 0x000fe4000fffe1ff */
[----:B------:R-:W-:Y:S02]  /*5e80*/  @!UP0 UIADD3 UR6, UPT, UPT, UR7, -UR6, URZ ;  /* 0x8000000607068290 */ /* 0x000fe4000fffe0ff */
[----:B------:R-:W-:Y:S02]  /*5e90*/  @!UP0 UIMAD UR38, UR4, UR5, UR38 ;  /* 0x00000005042682a4 */ /* 0x000fe4000f8e0226 */
[----:B------:R-:W-:Y:S02]  /*5ea0*/  @!UP0 UIMAD UR37, UR6, UR14, UR37 ;  /* 0x0000000e062582a4 */ /* 0x000fe4000f8e0225 */
[----:B------:R-:W-:Y:S09]  /*5eb0*/  ULOP3.LUT UP0, URZ, UR63, 0x1b0, URZ, 0xc0, !UPT ;  /* 0x000001b03fff7892 */ /* 0x000ff2000f80c0ff */
[----:B------:R-:W-:Y:S05]  /*5ec0*/  BRA.U !UP0, `(.L_x_102) ;  /* 0x0000000108407547 */ /* 0x000fea000b800000 */
[----:B------:R-:W2:Y:S01]  /*5ed0*/  LDCU.64 UR8, c[0x4][0x80] ;  /* 0x01001000ff0877ac */ /* 0x000ea20008000a00 */
[----:B------:R-:W-:Y:S01]  /*5ee0*/  MOV R3, 0x0 ;  /* 0x0000000000037802 */ /* 0x000fe20000000f00 */
[----:B------:R-:W-:Y:S02]  /*5ef0*/  HFMA2 R12, -RZ, RZ, 0, 5.9604644775390625e-08 ;  /* 0x00000001ff0c7431 */ /* 0x000fe400000001ff */
[----:B------:R-:W-:Y:S02]  /*5f00*/  IMAD.MOV.U32 R8, RZ, RZ, 0x70 ;  /* 0x00000070ff087424 */ /* 0x000fe400078e00ff */
[----:B------:R-:W-:Y:S01]  /*5f10*/  IMAD.MOV.U32 R13, RZ, RZ, RZ ;  /* 0x000000ffff0d7224 */ /* 0x000fe200078e00ff */
[----:B------:R-:W3:Y:S01]  /*5f20*/  LDCU.64 UR6, c[0x4][0x88] ;  /* 0x01001100ff0677ac */ /* 0x000ee20008000a00 */
[----:B------:R-:W4:Y:S01]  /*5f30*/  LDC.64 R2, c[0x4][R3] ;  /* 0x0100000003027b82 */ /* 0x000f220000000a00 */
[----:B------:R-:W1:Y:S01]  /*5f40*/  LDCU.64 UR4, c[0x4][0x8] ;  /* 0x01000100ff0477ac */ /* 0x000e620008000a00 */
[----:B--2---:R-:W-:Y:S01]  /*5f50*/  MOV R5, UR9 ;  /* 0x0000000900057c02 */ /* 0x004fe20008000f00 */
[----:B------:R-:W-:Y:S01]  /*5f60*/  IMAD.U32 R4, RZ, RZ, UR8 ;  /* 0x00000008ff047e24 */ /* 0x000fe2000f8e00ff */
[----:B---3--:R-:W-:Y:S01]  /*5f70*/  MOV R7, UR7 ;  /* 0x0000000700077c02 */ /* 0x008fe20008000f00 */
[----:B------:R-:W-:Y:S01]  /*5f80*/  IMAD.U32 R6, RZ, RZ, UR6 ;  /* 0x00000006ff067e24 */ /* 0x000fe2000f8e00ff */
[----:B-1----:R-:W-:Y:S01]  /*5f90*/  MOV R11, UR5 ;  /* 0x00000005000b7c02 */ /* 0x002fe20008000f00 */
[----:B------:R-:W-:Y:S02]  /*5fa0*/  IMAD.U32 R10, RZ, RZ, UR4 ;  /* 0x00000004ff0a7e24 */ /* 0x000fe4000f8e00ff */
[----:B------:R-:W-:Y:S07]  /*5fb0*/  LEPC R20, `(.L_x_102) ;  /* 0x000000001014794e */ /* 0x000fee0000000000 */
[----:B----45:R-:W-:Y:S05]  /*5fc0*/  CALL.ABS.NOINC R2 ;  /* 0x0000000002007343 */ /* 0x030fea0003c00000 */
.L_x_102:
[----:B------:R-:W-:Y:S01]  /*5fd0*/  LOP3.LUT P0, RZ, R94, 0x1b0, RZ, 0xc0, !PT ;  /* 0x000001b05eff7812 */ /* 0x000fe2000780c0ff */
[----:B------:R-:W-:Y:S11]  /*5fe0*/  BSSY.RECONVERGENT B6, `(.L_x_103) ;  /* 0x0000013000067945 */ /* 0x000ff60003800200 */
[----:B------:R-:W-:Y:S01]  /*5ff0*/  @!UPT UIADD3 URZ, UPT, UPT, URZ, URZ, URZ ;  /* 0x000000fffffff290 */ /* 0x000fe2000fffe0ff */
[----:B------:R-:W-:Y:S05]  /*6000*/  @!P0 BRA `(.L_x_104) ;  /* 0x0000000000408947 */ /* 0x000fea0003800000 */
        /* <DEDUP_REMOVED lines=16> */
.L_x_104:
[----:B------:R-:W-:Y:S05]  /*6110*/  BSYNC.RECONVERGENT B6 ;  /* 0x0000000000067941 */ /* 0x000fea0003800200 */
.L_x_103:
[----:B------:R-:W-:Y:S01]  /*6120*/  R2UR UR4, R86 ;  /* 0x00000000560472ca */ /* 0x000fe200000e0000 */
[----:B------:R-:W-:Y:S01]  /*6130*/  UISETP.NE.U32.AND UP0, UPT, UR60, URZ, UPT ;  /* 0x000000ff3c00728c */ /* 0x000fe2000bf05070 */
[----:B------:R-:W-:Y:S02]  /*6140*/  ISETP.NE.U32.AND P4, PT, R82, RZ, PT ;  /* 0x000000ff5200720c */ /* 0x000fe40003f85070 */
[----:B------:R-:W-:Y:S01]  /*6150*/  ISETP.NE.U32.AND P2, PT, RZ, UR46, PT ;  /* 0x0000002eff007c0c */ /* 0x000fe2000bf45070 */
[----:B------:R-:W-:Y:S01]  /*6160*/  UISETP.NE.AND.EX UP1, UPT, UR61, URZ, UPT, UP0 ;  /* 0x000000ff3d00728c */ /* 0x000fe2000bf25300 */
[----:B------:R-:W-:Y:S01]  /*6170*/  ISETP.NE.AND.EX P4, PT, R83, RZ, PT, P4 ;  /* 0x000000ff5300720c */ /* 0x000fe20003f85340 */
[----:B------:R-:W-:Y:S01]  /*6180*/  UPLOP3.LUT UP0, UPT, UPT, UPT, UPT, 0x40, 0x4 ;  /* 0x000000000004789c */ /* 0x000fe20003f0e870 */
[----:B------:R-:W-:Y:S05]  /*6190*/  ISETP.NE.AND.EX P2, PT, RZ, UR47, PT, P2 ;  /* 0x0000002fff007c0c */ /* 0x000fea000bf45320 */
[----:B------:R-:W-:Y:S06]  /*61a0*/  UISETP.NE.AND UP2, UPT, UR4, URZ, UPT ;  /* 0x000000ff0400728c */ /* 0x000fec000bf45270 */
[----:B------:R-:W-:Y:S05]  /*61b0*/  PLOP3.LUT P1, PT, PT, PT, UP2, 0x80, 0x8 ;  /* 0x000000000008781c */ /* 0x000fea0003f2f028 */
[----:B------:R-:W-:Y:S06]  /*61c0*/  @UP2 UPLOP3.LUT UP0, UPT, UPT, UPT, UP1, 0x80, 0x8 ;  /* 0x000000000008289c */ /* 0x000fec0003f0f010 */
[----:B------:R-:W-:Y:S01]  /*61d0*/  PLOP3.LUT P0, PT, PT, PT, UP0, 0x80, 0x8 ;  /* 0x000000000008781c */ /* 0x000fe20003f0f008 */
[----:B------:R-:W-:Y:S01]  /*61e0*/  @!UPT UIADD3 URZ, UPT, UPT, URZ, URZ, URZ ;  /* 0x000000fffffff290 */ /* 0x000fe2000fffe0ff */
[----:B------:R-:W-:Y:S11]  /*61f0*/  BRA.U !UP1, `(.L_x_105) ;  /* 0x00000001093c7547 */ /* 0x000ff6000b800000 */
[----:B------:R-:W-:Y:S01]  /*6200*/  UISETP.NE.U32.AND UP0, UPT, UR46, URZ, UPT ;  /* 0x000000ff2e00728c */ /* 0x000fe2000bf05070 */
[----:B-1----:R-:W-:Y:S01]  /*6210*/  HFMA2 R0, -RZ, RZ, 0, 5.9604644775390625e-08 ;  /* 0x00000001ff007431 */ /* 0x002fe200000001ff */
[----:B------:R-:W1:Y:S01]  /*6220*/  LDCU.64 UR8, c[0x0][0x358] ;  /* 0x00006b00ff0877ac */ /* 0x000e620008000a00 */
[----:B------:R-:W-:Y:S01]  /*6230*/  IMAD.MOV.U32 R84, RZ, RZ, 0x1 ;  /* 0x00000001ff547424 */ /* 0x000fe200078e00ff */
[----:B------:R-:W-:Y:S06]  /*6240*/  UISETP.NE.AND.EX UP0, UPT, UR47, URZ, UPT, UP0 ;  /* 0x000000ff2f00728c */ /* 0x000fec000bf05300 */
[----:B------:R-:W-:Y:S05]  /*6250*/  PLOP3.LUT P3, PT, PT, PT, UP0, 0x80, 0x8 ;  /* 0x000000000008781c */ /* 0x000fea0003f6f008 */
[----:B------:R-:W2:Y:S01]  /*6260*/  @UP0 LDCU.64 UR4, c[0x0][0x888] ;  /* 0x00011100ff0407ac */ /* 0x000ea20008000a00 */
[----:B------:R-:W-:Y:S07]  /*6270*/  @UP0 UIMAD UR6, UR36, UR60, URZ ;  /* 0x0000003c240602a4 */ /* 0x000fee000f8e02ff */
[----:B------:R-:W-:Y:S01]  /*6280*/  @!P3 PRMT R84, R0, 0x7610, R84 ;  /* 0x000076100054b816 */ /* 0x000fe20000000054 */
[----:B--2---:R-:W-:Y:S06]  /*6290*/  @UP0 UIMAD.WIDE UR4, UR6, 0x4, UR4 ;  /* 0x00000004060408a5 */ /* 0x004fec000f8e0204 */
[----:B------:R-:W-:Y:S01]  /*62a0*/  IMAD.U32 R2, RZ, RZ, UR4 ;  /* 0x00000004ff027e24 */ /* 0x000fe2000f8e00ff */
[----:B------:R-:W-:Y:S04]  /*62b0*/  MOV R3, UR5 ;  /* 0x0000000500037c02 */ /* 0x000fe80008000f00 */
[----:B------:R-:W2:Y:S01]  /*62c0*/  @!UP0 LDCU UR4, c[0x0][0x880] ;  /* 0x00011000ff0487ac */ /* 0x000ea20008000800 */
[----:B-1---5:R3:W5:Y:S02]  /*62d0*/  @P3 LDG.E R41, desc[UR8][R2.64] ;  /* 0x0000000802293981 */ /* 0x022764000c1e1900 */
[----:B--23--:R-:W-:Y:S02]  /*62e0*/  @!P3 IMAD.U32 R41, RZ, RZ, UR4 ;  /* 0x00000004ff29be24 */ /* 0x00cfe4000f8e00ff */
.L_x_105:
[----:B------:R-:W-:Y:S05]  /*62f0*/  @!P4 BRA `(.L_x_106) ;  /* 0x000000000024c947 */ /* 0x000fea0003800000 */
[----:B------:R-:W-:Y:S01]  /*6300*/  ISETP.NE.U32.AND P3, PT, R80, RZ, PT ;  /* 0x000000ff5000720c */ /* 0x000fe20003f65070 */
[----:B------:R-:W2:Y:S03]  /*6310*/  LDCU.64 UR4, c[0x0][0x358] ;  /* 0x00006b00ff0477ac */ /* 0x000ea60008000a00 */
[----:B------:R-:W-:Y:S11]  /*6320*/  ISETP.NE.AND.EX P3, PT, R81, RZ, PT, P3 ;  /* 0x000000ff5100720c */ /* 0x000ff60003f65330 */
[----:B------:R-:W-:Y:S02]  /*6330*/  @!UPT UIADD3 URZ, UPT, UPT, URZ, URZ, URZ ;  /* 0x000000fffffff290 */ /* 0x000fe4000fffe0ff */
[----:B------:R-:W3:Y:S01]  /*6340*/  @P3 LDC.64 R2, c[0x0][0x8a8] ;  /* 0x00022a00ff023b82 */ /* 0x000ee20000000a00 */
[----:B-1----:R-:W-:Y:S04]  /*6350*/  @P3 IMAD R0, R82, UR36, RZ ;  /* 0x0000002452003c24 */ /* 0x002fe8000f8e02ff */
[----:B---3--:R-:W-:Y:S05]  /*6360*/  @P3 IMAD.WIDE R2, R0, 0x4, R2 ;  /* 0x0000000400023825 */ /* 0x008fea00078e0202 */
[----:B--2--5:R2:W5:Y:S02]  /*6370*/  @P3 LDG.E R38, desc[UR4][R2.64] ;  /* 0x0000000402263981 */ /* 0x024564000c1e1900 */
[----:B--2---:R-:W3:Y:S02]  /*6380*/  @!P3 LDC R38, c[0x0][0x8a0] ;  /* 0x00022800ff26bb82 */ /* 0x004ee40000000800 */
.L_x_106:
[----:B-----5:R-:W-:Y:S01]  /*6390*/  FSETP.NEU.AND P4, PT, R41, RZ, PT ;  /* 0x000000ff2900720b */ /* 0x020fe20003f8d000 */
[----:B------:R-:W-:Y:S01]  /*63a0*/  BSSY B1, `(.L_x_107) ;  /* 0x0000042000017945 */ /* 0x000fe20003800000 */
[----:B------:R-:W-:Y:S01]  /*63b0*/  SEL R5, RZ, 0xffffffff, P2 ;  /* 0xffffffffff057807 */ /* 0x000fe20001000000 */
[----:B------:R-:W-:Y:S01]  /*63c0*/  IMAD.MOV.U32 R102, RZ, RZ, 0x1 ;  /* 0x00000001ff667424 */ /* 0x000fe200078e00ff */
[----:B------:R-:W-:Y:S02]  /*63d0*/  LOP3.LUT P3, RZ, R84, 0xff, RZ, 0xc0, !PT ;  /* 0x000000ff54ff7812 */ /* 0x000fe4000786c0ff */
[----:B------:R-:W-:Y:S02]  /*63e0*/  CS2R R78, SRZ ;  /* 0x00000000004e7805 */ /* 0x000fe4000001ff00 */
[----:B------:R-:W-:Y:S02]  /*63f0*/  @P1 SEL R4, RZ, 0xffffffff, P4 ;  /* 0xffffffffff041807 */ /* 0x000fe40002000000 */
[----:B------:R-:W-:Y:S02]  /*6400*/  CS2R R76, SRZ ;  /* 0x00000000004c7805 */ /* 0x000fe4000001ff00 */
[----:B------:R-:W-:Y:S02]  /*6410*/  LEA R2, R90, UR44, 0x3 ;  /* 0x0000002c5a027c11 */ /* 0x000fe4000f8e18ff */
[----:B------:R-:W-:Y:S02]  /*6420*/  CS2R R74, SRZ ;  /* 0x00000000004a7805 */ /* 0x000fe4000001ff00 */
[----:B------:R-:W-:Y:S02]  /*6430*/  @P0 SEL R4, R5, R4, !P3 ;  /* 0x0000000405040207 */ /* 0x000fe40005800000 */
[----:B------:R-:W-:Y:S02]  /*6440*/  CS2R R72, SRZ ;  /* 0x0000000000487805 */ /* 0x000fe4000001ff00 */
[----:B------:R-:W-:Y:S02]  /*6450*/  LEA R100, R36, UR44, 0x3 ;  /* 0x0000002c24647c11 */ /* 0x000fe4000f8e18ff */
[----:B------:R-:W-:Y:S02]  /*6460*/  @P1 LOP3.LUT R4, R4, 0x1, RZ, 0xc0, !PT ;  /* 0x0000000104041812 */ /* 0x000fe400078ec0ff */
[----:B------:R-:W-:Y:S02]  /*6470*/  SHF.L.U32 R3, R92, 0x1f, RZ ;  /* 0x0000001f5c037819 */ /* 0x000fe400000006ff */
[----:B------:R-:W-:Y:S02]  /*6480*/  ISETP.NE.U32.OR P6, PT, R4, 0x1, !P1 ;  /* 0x000000010400780c */ /* 0x000fe40004fc5470 */
[----:B------:R-:W-:Y:S02]  /*6490*/  PLOP3.LUT P2, PT, PT, PT, UP1, 0x80, 0x8 ;  /* 0x000000000008781c */ /* 0x000fe40003f4f018 */
[C---:B------:R-:W-:Y:S02]  /*64a0*/  LEA.HI R39, R36.reuse, R36, RZ, 0x1 ;  /* 0x0000002424277211 */ /* 0x040fe400078f08ff */
[----:B------:R-:W-:Y:S02]  /*64b0*/  SEL R4, RZ, 0xffffffff, P4 ;  /* 0xffffffffff047807 */ /* 0x000fe40002000000 */
[----:B------:R-:W-:Y:S01]  /*64c0*/  P2R R96, PR, RZ, 0x40 ;  /* 0x00000040ff607803 */ /* 0x000fe20000000000 */
[C---:B-1----:R-:W-:Y:S01]  /*64d0*/  IMAD.SHL.U32 R0, R39.reuse, 0x40, RZ ;  /* 0x0000004027007824 */ /* 0x042fe200078e00ff */
[----:B------:R-:W-:Y:S03]  /*64e0*/  LOP3.LUT R39, R39, 0xffe, RZ, 0xc0, !PT ;  /* 0x00000ffe27277812 */ /* 0x000fe600078ec0ff */
[----:B------:R-:W-:Y:S02]  /*64f0*/  @P6 SHF.L.U32 R7, R89, 0x1f, RZ ;  /* 0x0000001f59076819 */ /* 0x000fe400000006ff */
[----:B------:R-:W-:Y:S01]  /*6500*/  @P2 SEL R4, R5, R4, !P3 ;  /* 0x0000000405042207 */ /* 0x000fe20005800000 */
[----:B------:R-:W-:Y:S01]  /*6510*/  IMAD.IADD R39, R36, 0x1, -R39 ;  /* 0x0000000124277824 */ /* 0x000fe200078e0a27 */
[----:B------:R-:W1:Y:S01]  /*6520*/  @P6 SYNCS.PHASECHK.TRANS64.TRYWAIT P1, [R2+URZ+0x110], R7 ;  /* 0x00011007020065a7 */ /* 0x000e6200080211ff */
[----:B------:R-:W-:Y:S02]  /*6530*/  LOP3.LUT R0, R0, 0xffffff80, RZ, 0xc0, !PT ;  /* 0xffffff8000007812 */ /* 0x000fe400078ec0ff */
[----:B------:R-:W-:Y:S03]  /*6540*/  LOP3.LUT R4, R4, 0x1, RZ, 0xc0, !PT ;  /* 0x0000000104047812 */ /* 0x000fe600078ec0ff */
[----:B------:R-:W-:Y:S01]  /*6550*/  IMAD.IADD R0, R37, 0x1, R0 ;  /* 0x0000000125007824 */ /* 0x000fe200078e0200 */
[----:B------:R-:W-:Y:S03]  /*6560*/  ISETP.NE.U32.AND P5, PT, R4, 0x1, PT ;  /* 0x000000010400780c */ /* 0x000fe60003fa5070 */
[----:B------:R-:W-:Y:S01]  /*6570*/  IMAD R39, R39, 0x100000, R0 ;  /* 0x0010000027277824 */ /* 0x000fe200078e0200 */
[----:B------:R-:W-:Y:S01]  /*6580*/  P2R R103, PR, RZ, 0x20 ;  /* 0x00000020ff677803 */ /* 0x000fe20000000000 */
[----:B------:R2:W4:Y:S01]  /*6590*/  SYNCS.PHASECHK.TRANS64.TRYWAIT P0, [R100+URZ+0x160], R3 ;  /* 0x00016003640075a7 */ /* 0x00052200080011ff */
[----:B-1----:R-:W-:Y:S01]  /*65a0*/  @P6 SEL R102, RZ, 0x1, !P1 ;  /* 0x00000001ff666807 */ /* 0x002fe20004800000 */
[----:B--2---:R-:W-:Y:S06]  /*65b0*/  @!P6 BRA `(.L_x_108) ;  /* 0x000000000080e947 */ /* 0x004fec0003800000 */
[----:B------:R-:W-:Y:S01]  /*65c0*/  @P5 IMAD R6, R90, 0x1000, R71 ;  /* 0x000010005a065824 */ /* 0x000fe200078e0247 */
[----:B------:R-:W1:Y:S01]  /*65d0*/  S2R R0, SR_CgaCtaId ;  /* 0x0000000000007919 */ /* 0x000e620000008800 */
[----:B------:R-:W-:Y:S01]  /*65e0*/  ISETP.NE.AND P1, PT, R102, RZ, PT ;  /* 0x000000ff6600720c */ /* 0x000fe20003f25270 */
[----:B------:R-:W-:Y:S01]  /*65f0*/  BSSY B0, `(.L_x_109) ;  /* 0x000000b000007945 */ /* 0x000fe20003800000 */
[----:B------:R-:W-:Y:S01]  /*6600*/  @P5 VIADD R4, R6, UR44 ;  /* 0x0000002c06045c36 */ /* 0x000fe20008000000 */
[----:B------:R-:W-:Y:S02]  /*6610*/  CS2R R74, SRZ ;  /* 0x00000000004a7805 */ /* 0x000fe4000001ff00 */
[----:B------:R-:W-:Y:S02]  /*6620*/  CS2R R72, SRZ ;  /* 0x0000000000487805 */ /* 0x000fe4000001ff00 */
[----:B------:R-:W-:Y:S01]  /*6630*/  CS2R R78, SRZ ;  /* 0x00000000004e7805 */ /* 0x000fe2000001ff00 */
[----:B------:R-:W-:Y:S01]  /*6640*/  @P5 IMAD R4, R93, -0x10, R4 ;  /* 0xfffffff05d045824 */ /* 0x000fe200078e0204 */
[----:B------:R-:W-:Y:S04]  /*6650*/  CS2R R76, SRZ ;  /* 0x00000000004c7805 */ /* 0x000fe8000001ff00 */
[----:B------:R-:W-:Y:S05]  /*6660*/  @P1 BRA `(.L_x_110) ;  /* 0x00000000000c1947 */ /* 0x000fea0003800000 */
[----:B------:R-:W-:Y:S04]  /*6670*/  SHF.L.U32 R5, R89, 0x1f, RZ ;  /* 0x0000001f59057819 */ /* 0x000fe800000006ff */
[----:B------:R-:W2:Y:S02]  /*6680*/  SYNCS.PHASECHK.TRANS64.TRYWAIT P1, [R2+URZ+0x110], R5 ;  /* 0x00011005020075a7 */ /* 0x000ea400080211ff */
[----:B--2---:R-:W-:Y:S05]  /*6690*/  @!P1 BRA `(.L_x_111) ;  /* 0x00000028002c9947 */ /* 0x004fea0003800000 */
.L_x_110:
[----:B------:R-:W-:Y:S05]  /*66a0*/  BSYNC B0 ;  /* 0x0000000000007941 */ /* 0x000fea0003800000 */
.L_x_109:
[----:B------:R-:W-:Y:S01]  /*66b0*/  ISETP.NE.AND P1, PT, R103, RZ, PT ;  /* 0x000000ff6700720c */ /* 0x000fe20003f25270 */
[----:B--2---:R-:W-:Y:S02]  /*66c0*/  VIADD R5, R2, 0x120 ;  /* 0x0000012002057836 */ /* 0x004fe40000000000 */
[----:B------:R-:W-:Y:S03]  /*66d0*/  VIADD R90, R90, 0x1 ;  /* 0x000000015a5a7836 */ /* 0x000fe60000000000 */
[----:B-1----:R-:W-:Y:S07]  /*66e0*/  PRMT R0, R0, 0x654, R5 ;  /* 0x0000065400007816 */ /* 0x002fee0000000005 */
[----:B------:R1:W2:Y:S04]  /*66f0*/  @P1 LDS.128 R72, [R6+UR44+0x200] ;  /* 0x0002002c06481984 */ /* 0x0002a80008000c00 */
[----:B------:R1:W1:Y:S01]  /*6700*/  @P1 LDS.128 R76, [R4+0x210] ;  /* 0x00021000044c1984 */ /* 0x0002620000000c00 */
[C---:B------:R-:W-:Y:S01]  /*6710*/  ISETP.NE.AND P1, PT, R90.reuse, 0x2, PT ;  /* 0x000000025a00780c */ /* 0x040fe20003f25270 */
[----:B------:R-:W-:Y:S01]  /*6720*/  @!PT LDS RZ, [RZ] ;  /* 0x00000000fffff984 */ /* 0x000fe20000000800 */
[----:B------:R-:W-:Y:S01]  /*6730*/  @!PT LDS RZ, [RZ] ;  /* 0x00000000fffff984 */ /* 0x000fe20000000800 */
[----:B------:R-:W-:Y:S01]  /*6740*/  @!PT LDS RZ, [RZ] ;  /* 0x00000000fffff984 */ /* 0x000fe20000000800 */
[----:B------:R-:W-:Y:S01]  /*6750*/  @!PT LDS RZ, [RZ] ;  /* 0x00000000fffff984 */ /* 0x000fe20000000800 */
[----:B------:R5:W-:Y:S06]  /*6760*/  MEMBAR.ALL.CTA ;  /* 0x0000000000007992 */ /* 0x000bec0000008000 */
[----:B-----5:R-:W5:Y:S01]  /*6770*/  FENCE.VIEW.ASYNC.S ;  /* 0x00000000000073c6 */ /* 0x020f620000000000 */
[----:B------:R-:W-:Y:S01]  /*6780*/  SEL R90, R90, RZ, P1 ;  /* 0x000000ff5a5a7207 */ /* 0x000fe20000800000 */
[----:B-----5:R5:W-:Y:S02]  /*6790*/  SYNCS.ARRIVE.TRANS64.RED.A1T0 RZ, [R0+URZ], RZ ;  /* 0x000000ff00ff79a7 */ /* 0x020be400081004ff */
[----:B-----5:R-:W-:Y:S04]  /*67a0*/  SEL R0, RZ, 0x1, P1 ;  /* 0x00000001ff007807 */ /* 0x020fe80000800000 */
[----:B--2---:R-:W-:Y:S02]  /*67b0*/  LOP3.LUT R89, R89, R0, RZ, 0x3c, !PT ;  /* 0x0000000059597212 */ /* 0x004fe400078e3cff */
.L_x_108:
[----:B------:R-:W-:Y:S05]  /*67c0*/  BSYNC B1 ;  /* 0x0000000000017941 */ /* 0x000fea0003800000 */
.L_x_107:
[----:B------:R-:W-:Y:S04]  /*67d0*/  SHF.R.U32.HI R0, RZ, 0x15, R39 ;  /* 0x00000015ff007819 */ /* 0x000fe80000011627 */
[----:B------:R-:W-:Y:S01]  /*67e0*/  LOP3.LUT P1, RZ, R0, 0x3, R85, 0x48, !PT ;  /* 0x0000000300ff7812 */ /* 0x000fe20007824855 */
[----:B------:R-:W-:Y:S01]  /*67f0*/  @!UPT UIADD3 URZ, UPT, UPT, URZ, URZ, URZ ;  /* 0x000000fffffff290 */ /* 0x000fe2000fffe0ff */
[----:B----4-:R-:W-:Y:S11]  /*6800*/  @P0 BRA `(.L_x_112) ;  /* 0x0000000000080947 */ /* 0x010ff60003800000 */
[----:B------:R-:W2:Y:S02]  /*6810*/  SYNCS.PHASECHK.TRANS64.TRYWAIT P0, [R100+URZ+0x160], R3 ;  /* 0x00016003640075a7 */ /* 0x000ea400080011ff */
[----:B--2---:R-:W-:Y:S05]  /*6820*/  @!P0 BRA `(.L_x_113) ;  /* 0x0000002400dc8947 */ /* 0x004fea0003800000 */
.L_x_112:
[----:B------:R-:W-:Y:S05]  /*6830*/  @!P1 BRA `(.L_x_114) ;  /* 0x0000000000409947 */ /* 0x000fea0003800000 */
[----:B------:R-:W4:Y:S01]  /*6840*/  LDCU.64 UR8, c[0x4][0x70] ;  /* 0x01000e00ff0877ac */ /* 0x000f220008000a00 */
[----:B--2---:R-:W-:Y:S01]  /*6850*/  MOV R3, 0x0 ;  /* 0x0000000000037802 */ /* 0x004fe20000000f00 */
[----:B------:R-:W-:Y:S02]  /*6860*/  HFMA2 R12, -RZ, RZ, 0, 5.9604644775390625e-08 ;  /* 0x00000001ff0c7431 */ /* 0x000fe400000001ff */
[----:B------:R-:W-:Y:S02]  /*6870*/  IMAD.MOV.U32 R8, RZ, RZ, 0x192 ;  /* 0x00000192ff087424 */ /* 0x000fe400078e00ff */
[----:B------:R-:W-:Y:S01]  /*6880*/  IMAD.MOV.U32 R13, RZ, RZ, RZ ;  /* 0x000000ffff0d7224 */ /* 0x000fe200078e00ff */
[----:B------:R-:W2:Y:S01]  /*6890*/  LDCU.64 UR6, c[0x4][0x78] ;  /* 0x01000f00ff0677ac */ /* 0x000ea20008000a00 */
[----:B------:R-:W3:Y:S01]  /*68a0*/  LDC.64 R2, c[0x4][R3] ;  /* 0x0100000003027b82 */ /* 0x000ee20000000a00 */
[----:B------:R-:W5:Y:S01]  /*68b0*/  LDCU.64 UR4, c[0x4][0x10] ;  /* 0x01000200ff0477ac */ /* 0x000f620008000a00 */
[----:B----4-:R-:W-:Y:S01]  /*68c0*/  MOV R5, UR9 ;  /* 0x0000000900057c02 */ /* 0x010fe20008000f00 */
[----:B-1----:R-:W-:Y:S01]  /*68d0*/  IMAD.U32 R4, RZ, RZ, UR8 ;  /* 0x00000008ff047e24 */ /* 0x002fe2000f8e00ff */
[----:B--2---:R-:W-:Y:S01]  /*68e0*/  MOV R7, UR7 ;  /* 0x0000000700077c02 */ /* 0x004fe20008000f00 */
[----:B------:R-:W-:Y:S01]  /*68f0*/  IMAD.U32 R6, RZ, RZ, UR6 ;  /* 0x00000006ff067e24 */ /* 0x000fe2000f8e00ff */
[----:B-----5:R-:W-:Y:S01]  /*6900*/  MOV R11, UR5 ;  /* 0x00000005000b7c02 */ /* 0x020fe20008000f00 */
[----:B------:R-:W-:Y:S02]  /*6910*/  IMAD.U32 R10, RZ, RZ, UR4 ;  /* 0x00000004ff0a7e24 */ /* 0x000fe4000f8e00ff */
[----:B------:R-:W-:Y:S07]  /*6920*/  LEPC R20, `(.L_x_114) ;  /* 0x000000001014794e */ /* 0x000fee0000000000 */
[----:B---3--:R-:W-:Y:S05]  /*6930*/  CALL.ABS.NOINC R2 ;  /* 0x0000000002007343 */ /* 0x008fea0003c00000 */
.L_x_114:
[-C--:B------:R-:W-:Y:S01]  /*6940*/  F2FP.F16.E5M2.UNPACK_B R42, R72.reuse ;  /* 0x00000048ff2a723e */ /* 0x080fe200020004ff */
[----:B------:R-:W-:Y:S05]  /*6950*/  WARPSYNC.ALL ;  /* 0x0000000000007948 */ /* 0x000fea0003800000 */
[----:B------:R-:W-:Y:S01]  /*6960*/  R2UR UR4, R39 ;  /* 0x00000000270472ca */ /* 0x000fe200000e0000 */
[--C-:B------:R-:W-:Y:S01]  /*6970*/  HADD2.F32 R40, -RZ, R42.reuse.H0_H0 ;  /* 0x2000002aff287230 */ /* 0x100fe20000004100 */
[----:B------:R-:W-:Y:S01]  /*6980*/  F2FP.F16.E5M2.UNPACK_B R43, R72.H1 ;  /* 0x00000048ff2b723e */ /* 0x000fe200030004ff */
[----:B------:R-:W-:Y:S01]  /*6990*/  HADD2.F32 R42, -RZ, R42.H1_H1 ;  /* 0x3000002aff2a7230 */ /* 0x000fe20000004100 */
[-C--:B------:R-:W-:Y:S01]  /*69a0*/  F2FP.F16.E5M2.UNPACK_B R45, R73.reuse ;  /* 0x00000049ff2d723e */ /* 0x080fe200020004ff */
[----:B------:R-:W-:Y:S01]  /*69b0*/  BSSY.RECONVERGENT B0, `(.L_x_115) ;  /* 0x0000099000007945 */ /* 0x000fe20003800200 */
[----:B------:R-:W-:Y:S01]  /*69c0*/  F2FP.F16.E5M2.UNPACK_B R47, R73.H1 ;  /* 0x00000049ff2f723e */ /* 0x000fe200030004ff */
[--C-:B------:R-:W-:Y:S01]  /*69d0*/  HADD2.F32 R44, -RZ, R43.reuse.H0_H0 ;  /* 0x2000002bff2c7230 */ /* 0x100fe20000004100 */
[-C--:B------:R-:W-:Y:S01]  /*69e0*/  F2FP.F16.E5M2.UNPACK_B R49, R74.reuse ;  /* 0x0000004aff31723e */ /* 0x080fe200020004ff */
[----:B------:R-:W-:Y:S01]  /*69f0*/  HADD2.F32 R46, -RZ, R43.H1_H1 ;  /* 0x3000002bff2e7230 */ /* 0x000fe20000004100 */
[----:B------:R-:W-:Y:S01]  /*6a00*/  F2FP.F16.E5M2.UNPACK_B R51, R74.H1 ;  /* 0x0000004aff33723e */ /* 0x000fe200030004ff */
[--C-:B------:R-:W-:Y:S01]  /*6a10*/  HADD2.F32 R43, -RZ, R45.reuse.H0_H0 ;  /* 0x2000002dff2b7230 */ /* 0x100fe20000004100 */
[-C--:B------:R-:W-:Y:S01]  /*6a20*/  F2FP.F16.E5M2.UNPACK_B R53, R75.reuse ;  /* 0x0000004bff35723e */ /* 0x080fe200020004ff */
[----:B-1----:R-:W-:Y:S01]  /*6a30*/  LDTM.16dp32bit_t0_t15.x32 R4, tmem[UR4] ;  /* 0x00000004000479ee */ /* 0x002fe20008a80000 */
[----:B------:R-:W3:Y:S01]  /*6a40*/  LDTM.16dp32bit_t16_t31.x32 R4, tmem[UR4+0x20] ;  /* 0x00002004000479ee */ /* 0x000ee20008aa0000 */
[----:B------:R-:W-:Y:S01]  /*6a50*/  ISETP.NE.AND P6, PT, R96, RZ, PT ;  /* 0x000000ff6000720c */ /* 0x000fe20003fc5270 */
[----:B------:R-:W-:Y:S01]  /*6a60*/  HADD2.F32 R48, -RZ, R45.H1_H1 ;  /* 0x3000002dff307230 */ /* 0x000fe20000004100 */
[----:B------:R-:W-:Y:S01]  /*6a70*/  IADD3 R109, PT, PT, R71, UR44, RZ ;  /* 0x0000002c476d7c10 */ /* 0x000fe2000fffe0ff */
[----:B------:R-:W-:Y:S01]  /*6a80*/  HADD2.F32 R52, -RZ, R49.H1_H1 ;  /* 0x30000031ff347230 */ /* 0x000fe20000004100 */
[----:B------:R-:W-:Y:S01]  /*6a90*/  SHF.L.U32 R108, R88, 0x4, RZ ;  /* 0x00000004586c7819 */ /* 0x000fe200000006ff */
[----:B------:R-:W-:Y:S01]  /*6aa0*/  HADD2.F32 R56, -RZ, R53.H1_H1 ;  /* 0x30000035ff387230 */ /* 0x000fe20000004100 */
[----:B------:R-:W-:Y:S01]  /*6ab0*/  F2FP.F16.E5M2.UNPACK_B R55, R75.H1 ;  /* 0x0000004bff37723e */ /* 0x000fe200030004ff */
[--C-:B------:R-:W-:Y:S01]  /*6ac0*/  HADD2.F32 R45, -RZ, R47.reuse.H0_H0 ;  /* 0x2000002fff2d7230 */ /* 0x100fe20000004100 */
[----:B------:R-:W-:Y:S01]  /*6ad0*/  IADD3 R101, PT, PT, R109, R108, RZ ;  /* 0x0000006c6d657210 */ /* 0x000fe20007ffe0ff */
[----:B------:R-:W-:Y:S01]  /*6ae0*/  HADD2.F32 R50, -RZ, R47.H1_H1 ;  /* 0x3000002fff327230 */ /* 0x000fe20000004100 */
[-C--:B------:R-:W-:Y:S01]  /*6af0*/  F2FP.F16.E5M2.UNPACK_B R57, R76.reuse ;  /* 0x0000004cff39723e */ /* 0x080fe200020004ff */
[----:B------:R-:W-:Y:S01]  /*6b00*/  HADD2.F32 R47, -RZ, R49.H0_H0 ;  /* 0x20000031ff2f7230 */ /* 0x000fe20000004100 */
[----:B------:R-:W-:Y:S01]  /*6b10*/  F2FP.F16.E5M2.UNPACK_B R59, R76.H1 ;  /* 0x0000004cff3b723e */ /* 0x000fe200030004ff */
[----:B------:R-:W-:Y:S01]  /*6b20*/  HADD2.F32 R49, -RZ, R51.H0_H0 ;  /* 0x20000033ff317230 */ /* 0x000fe20000004100 */
[-C--:B------:R-:W-:Y:S01]  /*6b30*/  F2FP.F16.E5M2.UNPACK_B R61, R77.reuse ;  /* 0x0000004dff3d723e */ /* 0x080fe200020004ff */
[----:B------:R-:W-:Y:S01]  /*6b40*/  HADD2.F32 R60, -RZ, R57.H1_H1 ;  /* 0x30000039ff3c7230 */ /* 0x000fe20000004100 */
[----:B------:R-:W-:Y:S01]  /*6b50*/  F2FP.F16.E5M2.UNPACK_B R63, R77.H1 ;  /* 0x0000004dff3f723e */ /* 0x000fe200030004ff */
[----:B------:R-:W-:Y:S01]  /*6b60*/  HADD2.F32 R54, -RZ, R51.H1_H1 ;  /* 0x30000033ff367230 */ /* 0x000fe20000004100 */
[-C--:B------:R-:W-:Y:S01]  /*6b70*/  F2FP.F16.E5M2.UNPACK_B R65, R78.reuse ;  /* 0x0000004eff41723e */ /* 0x080fe200020004ff */
[----:B------:R-:W-:Y:S01]  /*6b80*/  HADD2.F32 R51, -RZ, R53.H0_H0 ;  /* 0x20000035ff337230 */ /* 0x000fe20000004100 */
[----:B------:R-:W-:Y:S01]  /*6b90*/  F2FP.F16.E5M2.UNPACK_B R67, R78.H1 ;  /* 0x0000004eff43723e */ /* 0x000fe200030004ff */
[----:B------:R-:W-:Y:S01]  /*6ba0*/  HADD2.F32 R64, -RZ, R61.H1_H1 ;  /* 0x3000003dff407230 */ /* 0x000fe20000004100 */
[----:B------:R-:W-:Y:S01]  /*6bb0*/  ISETP.NE.AND P0, PT, R95, RZ, PT ;  /* 0x000000ff5f00720c */ /* 0x000fe20003f05270 */
[C---:B---3--:R-:W-:Y:S01]  /*6bc0*/  FMUL R0, R38.reuse, R4 ;  /* 0x0000000426007220 */ /* 0x048fe20000400000 */
[C---:B------:R-:W-:Y:S01]  /*6bd0*/  FMUL R2, R38.reuse, R5 ;  /* 0x0000000526027220 */ /* 0x040fe20000400000 */
[C---:B------:R-:W-:Y:S01]  /*6be0*/  FMUL R4, R38.reuse, R8 ;  /* 0x0000000826047220 */ /* 0x040fe20000400000 */
[C---:B------:R-:W-:Y:S01]  /*6bf0*/  FMUL R5, R38.reuse, R9 ;  /* 0x0000000926057220 */ /* 0x040fe20000400000 */
[C---:B------:R-:W-:Y:S01]  /*6c00*/  FFMA R0, R41.reuse, R40, R0 ;  /* 0x0000002829007223 */ /* 0x040fe20000000000 */
[C---:B------:R-:W-:Y:S01]  /*6c10*/  FFMA R2, R41.reuse, R42, R2 ;  /* 0x0000002a29027223 */ /* 0x040fe20000000002 */
[C---:B------:R-:W-:Y:S01]  /*6c20*/  FMUL R8, R38.reuse, R12 ;  /* 0x0000000c26087220 */ /* 0x040fe20000400000 */
[C---:B------:R-:W-:Y:S01]  /*6c30*/  FMUL R9, R38.reuse, R13 ;  /* 0x0000000d26097220 */ /* 0x040fe20000400000 */
[C---:B------:R-:W-:Y:S01]  /*6c40*/  FMUL R12, R38.reuse, R16 ;  /* 0x00000010260c7220 */ /* 0x040fe20000400000 */
[C---:B------:R-:W-:Y:S01]  /*6c50*/  FMUL R13, R38.reuse, R17 ;  /* 0x00000011260d7220 */ /* 0x040fe20000400000 */
[C---:B------:R-:W-:Y:S01]  /*6c60*/  FMUL R16, R38.reuse, R20 ;  /* 0x0000001426107220 */ /* 0x040fe20000400000 */
[C---:B------:R-:W-:Y:S01]  /*6c70*/  FMUL R17, R38.reuse, R21 ;  /* 0x0000001526117220 */ /* 0x040fe20000400000 */
[C---:B------:R-:W-:Y:S01]  /*6c80*/  FMUL R20, R38.reuse, R24 ;  /* 0x0000001826147220 */ /* 0x040fe20000400000 */
[C---:B------:R-:W-:Y:S01]  /*6c90*/  FMUL R21, R38.reuse, R25 ;  /* 0x0000001926157220 */ /* 0x040fe20000400000 */
[----:B------:R-:W-:Y:S02]  /*6ca0*/  HADD2.F32 R68, -RZ, R65.H1_H1 ;  /* 0x30000041ff447230 */ /* 0x000fe40000004100 */
[C---:B------:R-:W-:Y:S01]  /*6cb0*/  FMUL R24, R38.reuse, R28 ;  /* 0x0000001c26187220 */ /* 0x040fe20000400000 */
[C---:B------:R-:W-:Y:S01]  /*6cc0*/  FMUL R25, R38.reuse, R29 ;  /* 0x0000001d26197220 */ /* 0x040fe20000400000 */
[C---:B------:R-:W-:Y:S01]  /*6cd0*/  FMUL R28, R38.reuse, R32 ;  /* 0x00000020261c7220 */ /* 0x040fe20000400000 */
[C---:B------:R-:W-:Y:S01]  /*6ce0*/  FMUL R29, R38.reuse, R33 ;  /* 0x00000021261d7220 */ /* 0x040fe20000400000 */
[C---:B--2---:R-:W-:Y:S01]  /*6cf0*/  FMUL R3, R38.reuse, R6 ;  /* 0x0000000626037220 */ /* 0x044fe20000400000 */
[C---:B------:R-:W-:Y:S01]  /*6d00*/  FMUL R7, R38.reuse, R7 ;  /* 0x0000000726077220 */ /* 0x040fe20000400000 */
[C---:B------:R-:W-:Y:S01]  /*6d10*/  FMUL R6, R38.reuse, R10 ;  /* 0x0000000a26067220 */ /* 0x040fe20000400000 */
[C---:B------:R-:W-:Y:S01]  /*6d20*/  FMUL R11, R38.reuse, R11 ;  /* 0x0000000b260b7220 */ /* 0x040fe20000400000 */
[C---:B------:R-:W-:Y:S01]  /*6d30*/  FFMA R3, R41.reuse, R44, R3 ;  /* 0x0000002c29037223 */ /* 0x040fe20000000003 */
[C---:B------:R-:W-:Y:S01]  /*6d40*/  FFMA R7, R41.reuse, R46, R7 ;  /* 0x0000002e29077223 */ /* 0x040fe20000000007 */
[C---:B------:R-:W-:Y:S01]  /*6d50*/  FFMA R4, R41.reuse, R43, R4 ;  /* 0x0000002b29047223 */ /* 0x040fe20000000004 */
[----:B------:R-:W-:Y:S01]  /*6d60*/  F2FP.F16.E5M2.UNPACK_B R40, R79 ;  /* 0x0000004fff28723e */ /* 0x000fe200020004ff */
[C---:B------:R-:W-:Y:S01]  /*6d70*/  FFMA R5, R41.reuse, R48, R5 ;  /* 0x0000003029057223 */ /* 0x040fe20000000005 */
[C---:B------:R-:W-:Y:S01]  /*6d80*/  FFMA R6, R41.reuse, R45, R6 ;  /* 0x0000002d29067223 */ /* 0x040fe20000000006 */
[----:B------:R-:W-:Y:S01]  /*6d90*/  F2FP.F16.E5M2.UNPACK_B R42, R79.H1 ;  /* 0x0000004fff2a723e */ /* 0x000fe200030004ff */
[C---:B------:R-:W-:Y:S01]  /*6da0*/  FFMA R11, R41.reuse, R50, R11 ;  /* 0x00000032290b7223 */ /* 0x040fe2000000000b */
[----:B------:R-:W-:Y:S01]  /*6db0*/  FFMA R8, R41, R47, R8 ;  /* 0x0000002f29087223 */ /* 0x000fe20000000008 */
[----:B------:R-:W-:Y:S01]  /*6dc0*/  F2FP.SATFINITE.E5M2.F32.PACK_AB_MERGE_C R97, R7, R3, RZ ;  /* 0x000000030761723e */ /* 0x000fe200048060ff */
[C---:B------:R-:W-:Y:S01]  /*6dd0*/  FFMA R9, R41.reuse, R52, R9 ;  /* 0x0000003429097223 */ /* 0x040fe20000000009 */
[----:B------:R-:W-:Y:S01]  /*6de0*/  FMUL R10, R38, R14 ;  /* 0x0000000e260a7220 */ /* 0x000fe20000400000 */
[----:B------:R-:W-:Y:S01]  /*6df0*/  LEA R109, R90, UR44, 0x3 ;  /* 0x0000002c5a6d7c11 */ /* 0x000fe2000f8e18ff */
[----:B------:R-:W-:Y:S01]  /*6e00*/  FMUL R15, R38, R15 ;  /* 0x0000000f260f7220 */ /* 0x000fe20000400000 */
[--C-:B------:R-:W-:Y:S01]  /*6e10*/  HADD2.F32 R53, -RZ, R55.reuse.H0_H0 ;  /* 0x20000037ff357230 */ /* 0x100fe20000004100 */
[----:B------:R-:W-:Y:S01]  /*6e20*/  F2FP.SATFINITE.E5M2.F32.PACK_AB_MERGE_C R96, R2, R0, R97 ;  /* 0x000000000260723e */ /* 0x000fe20004806061 */
[----:B------:R-:W-:Y:S01]  /*6e30*/  FFMA R10, R41, R49, R10 ;  /* 0x00000031290a7223 */ /* 0x000fe2000000000a */
[----:B------:R-:W-:Y:S01]  /*6e40*/  F2FP.SATFINITE.E5M2.F32.PACK_AB_MERGE_C R97, R11, R6, RZ ;  /* 0x000000060b61723e */ /* 0x000fe200048060ff */
[C---:B------:R-:W-:Y:S01]  /*6e50*/  FFMA R15, R41.reuse, R54, R15 ;  /* 0x00000036290f7223 */ /* 0x040fe2000000000f */
[C---:B------:R-:W-:Y:S01]  /*6e60*/  FFMA R12, R41.reuse, R51, R12 ;  /* 0x00000033290c7223 */ /* 0x040fe2000000000c */
[----:B------:R-:W-:Y:S01]  /*6e70*/  FFMA R13, R41, R56, R13 ;  /* 0x00000038290d7223 */ /* 0x000fe2000000000d */
[----:B------:R-:W-:Y:S01]  /*6e80*/  F2FP.SATFINITE.E5M2.F32.PACK_AB_MERGE_C R97, R5, R4, R97 ;  /* 0x000000040561723e */ /* 0x000fe20004806061 */
[----:B------:R-:W-:Y:S01]  /*6e90*/  HADD2.F32 R58, -RZ, R55.H1_H1 ;  /* 0x30000037ff3a7230 */ /* 0x000fe20000004100 */
[----:B------:R-:W-:Y:S01]  /*6ea0*/  F2FP.SATFINITE.E5M2.F32.PACK_AB_MERGE_C R98, R15, R10, RZ ;  /* 0x0000000a0f62723e */ /* 0x000fe200048060ff */
[----:B------:R-:W-:Y:S02]  /*6eb0*/  HADD2.F32 R55, -RZ, R57.H0_H0 ;  /* 0x20000039ff377230 */ /* 0x000fe40000004100 */
[C---:B------:R-:W-:Y:S01]  /*6ec0*/  FMUL R14, R38.reuse, R18 ;  /* 0x00000012260e7220 */ /* 0x040fe20000400000 */
[C---:B------:R-:W-:Y:S01]  /*6ed0*/  FMUL R19, R38.reuse, R19 ;  /* 0x0000001326137220 */ /* 0x040fe20000400000 */
[--C-:B------:R-:W-:Y:S02]  /*6ee0*/  HADD2.F32 R57, -RZ, R59.reuse.H0_H0 ;  /* 0x2000003bff397230 */ /* 0x100fe40000004100 */
[C---:B------:R-:W-:Y:S01]  /*6ef0*/  FMUL R18, R38.reuse, R22 ;  /* 0x0000001626127220 */ /* 0x040fe20000400000 */
[C---:B------:R-:W-:Y:S01]  /*6f00*/  FFMA R14, R41.reuse, R53, R14 ;  /* 0x00000035290e7223 */ /* 0x040fe2000000000e */
[----:B------:R-:W-:Y:S02]  /*6f10*/  HADD2.F32 R62, -RZ, R59.H1_H1 ;  /* 0x3000003bff3e7230 */ /* 0x000fe40000004100 */
[C---:B------:R-:W-:Y:S01]  /*6f20*/  FFMA R19, R41.reuse, R58, R19 ;  /* 0x0000003a29137223 */ /* 0x040fe20000000013 */
[----:B------:R-:W-:Y:S02]  /*6f30*/  HADD2.F32 R59, -RZ, R61.H0_H0 ;  /* 0x2000003dff3b7230 */ /* 0x000fe40000004100 */
[C---:B------:R-:W-:Y:S01]  /*6f40*/  FMUL R23, R38.reuse, R23 ;  /* 0x0000001726177220 */ /* 0x040fe20000400000 */
[C---:B------:R-:W-:Y:S01]  /*6f50*/  FFMA R16, R41.reuse, R55, R16 ;  /* 0x0000003729107223 */ /* 0x040fe20000000010 */
[C---:B------:R-:W-:Y:S01]  /*6f60*/  FFMA R17, R41.reuse, R60, R17 ;  /* 0x0000003c29117223 */ /* 0x040fe20000000011 */
[--C-:B------:R-:W-:Y:S02]  /*6f70*/  HADD2.F32 R61, -RZ, R63.reuse.H0_H0 ;  /* 0x2000003fff3d7230 */ /* 0x100fe40000004100 */
[C---:B------:R-:W-:Y:S01]  /*6f80*/  FFMA R18, R41.reuse, R57, R18 ;  /* 0x0000003929127223 */ /* 0x040fe20000000012 */
[----:B------:R-:W-:Y:S02]  /*6f90*/  HADD2.F32 R66, -RZ, R63.H1_H1 ;  /* 0x3000003fff427230 */ /* 0x000fe40000004100 */
[C---:B------:R-:W-:Y:S01]  /*6fa0*/  FMUL R22, R38.reuse, R26 ;  /* 0x0000001a26167220 */ /* 0x040fe20000400000 */
[----:B------:R-:W-:Y:S02]  /*6fb0*/  HADD2.F32 R63, -RZ, R65.H0_H0 ;  /* 0x20000041ff3f7230 */ /* 0x000fe40000004100 */
[C---:B------:R-:W-:Y:S01]  /*6fc0*/  FFMA R23, R41.reuse, R62, R23 ;  /* 0x0000003e29177223 */ /* 0x040fe20000000017 */
[C---:B------:R-:W-:Y:S01]  /*6fd0*/  FMUL R27, R38.reuse, R27 ;  /* 0x0000001b261b7220 */ /* 0x040fe20000400000 */
[C---:B------:R-:W-:Y:S01]  /*6fe0*/  FFMA R20, R41.reuse, R59, R20 ;  /* 0x0000003b29147223 */ /* 0x040fe20000000014 */
[C---:B------:R-:W-:Y:S01]  /*6ff0*/  FFMA R21, R41.reuse, R64, R21 ;  /* 0x0000004029157223 */ /* 0x040fe20000000015 */
[--C-:B------:R-:W-:Y:S02]  /*7000*/  HADD2.F32 R65, -RZ, R67.reuse.H0_H0 ;  /* 0x20000043ff417230 */ /* 0x100fe40000004100 */
[C---:B------:R-:W-:Y:S01]  /*7010*/  FFMA R22, R41.reuse, R61, R22 ;  /* 0x0000003d29167223 */ /* 0x040fe20000000016 */
[----:B------:R-:W-:Y:S02]  /*7020*/  HADD2.F32 R70, -RZ, R67.H1_H1 ;  /* 0x30000043ff467230 */ /* 0x000fe40000004100 */
[C---:B------:R-:W-:Y:S01]  /*7030*/  FMUL R26, R38.reuse, R30 ;  /* 0x0000001e261a7220 */ /* 0x040fe20000400000 */
[--C-:B------:R-:W-:Y:S02]  /*7040*/  HADD2.F32 R67, -RZ, R40.reuse.H0_H0 ;  /* 0x20000028ff437230 */ /* 0x100fe40000004100 */
[C---:B------:R-:W-:Y:S01]  /*7050*/  FFMA R27, R41.reuse, R66, R27 ;  /* 0x00000042291b7223 */ /* 0x040fe2000000001b */
[C---:B------:R-:W-:Y:S01]  /*7060*/  FMUL R31, R38.reuse, R31 ;  /* 0x0000001f261f7220 */ /* 0x040fe20000400000 */
[C---:B------:R-:W-:Y:S01]  /*7070*/  FFMA R24, R41.reuse, R63, R24 ;  /* 0x0000003f29187223 */ /* 0x040fe20000000018 */
[----:B------:R-:W-:Y:S02]  /*7080*/  HADD2.F32 R40, -RZ, R40.H1_H1 ;  /* 0x30000028ff287230 */ /* 0x000fe40000004100 */
[C---:B------:R-:W-:Y:S01]  /*7090*/  FFMA R25, R41.reuse, R68, R25 ;  /* 0x0000004429197223 */ /* 0x040fe20000000019 */
[--C-:B------:R-:W-:Y:S02]  /*70a0*/  HADD2.F32 R69, -RZ, R42.reuse.H0_H0 ;  /* 0x2000002aff457230 */ /* 0x100fe40000004100 */
[C---:B------:R-:W-:Y:S01]  /*70b0*/  FFMA R26, R41.reuse, R65, R26 ;  /* 0x00000041291a7223 */ /* 0x040fe2000000001a */
[----:B------:R-:W-:Y:S02]  /*70c0*/  HADD2.F32 R42, -RZ, R42.H1_H1 ;  /* 0x3000002aff2a7230 */ /* 0x000fe40000004100 */
[C---:B------:R-:W-:Y:S01]  /*70d0*/  FMUL R30, R38.reuse, R34 ;  /* 0x00000022261e7220 */ /* 0x040fe20000400000 */
[----:B------:R-:W-:Y:S01]  /*70e0*/  FFMA R31, R41, R70, R31 ;  /* 0x00000046291f7223 */ /* 0x000fe2000000001f */
[----:B------:R-:W-:Y:S01]  /*70f0*/  FMUL R35, R38, R35 ;  /* 0x0000002326237220 */ /* 0x000fe20000400000 */
[----:B------:R-:W-:Y:S01]  /*7100*/  F2FP.SATFINITE.E5M2.F32.PACK_AB_MERGE_C R99, R19, R14, RZ ;  /* 0x0000000e1363723e */ /* 0x000fe200048060ff */
[C---:B------:R-:W-:Y:S01]  /*7110*/  FFMA R28, R41.reuse, R67, R28 ;  /* 0x00000043291c7223 */ /* 0x040fe2000000001c */
[C---:B------:R-:W-:Y:S01]  /*7120*/  FFMA R29, R41.reuse, R40, R29 ;  /* 0x00000028291d7223 */ /* 0x040fe2000000001d */
[C---:B------:R-:W-:Y:S01]  /*7130*/  FFMA R30, R41.reuse, R69, R30 ;  /* 0x00000045291e7223 */ /* 0x040fe2000000001e */
[----:B------:R-:W-:Y:S01]  /*7140*/  FFMA R35, R41, R42, R35 ;  /* 0x0000002a29237223 */ /* 0x000fe20000000023 */
[----:B------:R-:W-:Y:S02]  /*7150*/  F2FP.SATFINITE.E5M2.F32.PACK_AB_MERGE_C R98, R9, R8, R98 ;  /* 0x000000080962723e */ /* 0x000fe40004806062 */
[----:B------:R-:W-:Y:S02]  /*7160*/  F2FP.SATFINITE.E5M2.F32.PACK_AB_MERGE_C R99, R13, R12, R99 ;  /* 0x0000000c0d63723e */ /* 0x000fe40004806063 */
[----:B------:R-:W-:Y:S02]  /*7170*/  F2FP.SATFINITE.E5M2.F32.PACK_AB_MERGE_C R104, R23, R18, RZ ;  /* 0x000000121768723e */ /* 0x000fe400048060ff */
[----:B------:R-:W-:Y:S01]  /*7180*/  F2FP.SATFINITE.E5M2.F32.PACK_AB_MERGE_C R105, R27, R22, RZ ;  /* 0x000000161b69723e */ /* 0x000fe200048060ff */
[----:B------:R1:W-:Y:S01]  /*7190*/  STS.128 [R71+UR44+0x2200], R96 ;  /* 0x0022006047007988 */ /* 0x0003e20008000c2c */
[----:B------:R-:W-:Y:S02]  /*71a0*/  F2FP.SATFINITE.E5M2.F32.PACK_AB_MERGE_C R110, R31, R26, RZ ;  /* 0x0000001a1f6e723e */ /* 0x000fe400048060ff */
[----:B------:R-:W-:Y:S02]  /*71b0*/  F2FP.SATFINITE.E5M2.F32.PACK_AB_MERGE_C R111, R35, R30, RZ ;  /* 0x0000001e236f723e */ /* 0x000fe400048060ff */
[----:B------:R-:W-:Y:S02]  /*71c0*/  F2FP.SATFINITE.E5M2.F32.PACK_AB_MERGE_C R104, R17, R16, R104 ;  /* 0x000000101168723e */ /* 0x000fe40004806068 */
[----:B------:R-:W-:Y:S02]  /*71d0*/  F2FP.SATFINITE.E5M2.F32.PACK_AB_MERGE_C R105, R21, R20, R105 ;  /* 0x000000141569723e */ /* 0x000fe40004806069 */
[----:B------:R-:W-:Y:S02]  /*71e0*/  F2FP.SATFINITE.E5M2.F32.PACK_AB_MERGE_C R106, R25, R24, R110 ;  /* 0x00000018196a723e */ /* 0x000fe4000480606e */
[----:B------:R-:W-:Y:S02]  /*71f0*/  F2FP.SATFINITE.E5M2.F32.PACK_AB_MERGE_C R107, R29, R28, R111 ;  /* 0x0000001c1d6b723e */ /* 0x000fe4000480606f */
[----:B------:R-:W-:Y:S03]  /*7200*/  @P6 SHF.L.U32 R110, R89, 0x1f, RZ ;  /* 0x0000001f596e6819 */ /* 0x000fe600000006ff */
[----:B------:R1:W-:Y:S01]  /*7210*/  STS.128 [R101+0x2210], R104 ;  /* 0x0022106865007388 */ /* 0x0003e20000000c00 */
[----:B------:R-:W-:Y:S01]  /*7220*/  @!PT LDS RZ, [RZ] ;  /* 0x00000000fffff984 */ /* 0x000fe20000000800 */
[----:B------:R-:W-:Y:S01]  /*7230*/  @!PT LDS RZ, [RZ] ;  /* 0x00000000fffff984 */ /* 0x000fe20000000800 */
[----:B------:R-:W-:Y:S01]  /*7240*/  @!PT LDS RZ, [RZ] ;  /* 0x00000000fffff984 */ /* 0x000fe20000000800 */
[----:B------:R-:W-:Y:S01]  /*7250*/  @!PT LDS RZ, [RZ] ;  /* 0x00000000fffff984 */ /* 0x000fe20000000800 */
[----:B------:R2:W-:Y:S07]  /*7260*/  MEMBAR.ALL.CTA ;  /* 0x0000000000007992 */ /* 0x0005ee0000008000 */
[----:B--2---:R-:W2:Y:S02]  /*7270*/  FENCE.VIEW.ASYNC.S ;  /* 0x00000000000073c6 */ /* 0x004ea40000000000 */
[----:B--2---:R-:W-:Y:S06]  /*7280*/  BAR.SYNC.DEFER_BLOCKING 0x1, 0x80 ;  /* 0x0042000000007b1d */ /* 0x004fec0000010000 */
[----:B------:R-:W-:Y:S05]  /*7290*/  @P0 BRA `(.L_x_116) ;  /* 0x0000000000280947 */ /* 0x000fea0003800000 */
[----:B------:R-:W2:Y:S01]  /*72a0*/  LDCU.64 UR6, c[0x0][0x348] ;  /* 0x00006900ff0677ac */ /* 0x000ea20008000a00 */
[----:B------:R-:W-:Y:S01]  /*72b0*/  UIADD3 UR4, UPT, UPT, UR44, 0x2200, URZ ;  /* 0x000022002c047890 */ /* 0x000fe2000fffe0ff */
[----:B------:R-:W-:Y:S05]  /*72c0*/  UMOV UR51, UR36 ;  /* 0x0000002400337c82 */ /* 0x000fea0008000000 */
[----:B------:R-:W-:Y:S04]  /*72d0*/  MOV R94, UR4 ;  /* 0x00000004005e7c02 */ /* 0x000fe80008000f00 */
[----:B------:R-:W-:Y:S01]  /*72e0*/  R2UR UR48, R94 ;  /* 0x000000005e3072ca */ /* 0x000fe200000e0000 */
[----:B--2---:R-:W-:Y:S04]  /*72f0*/  UIADD3 UR4, UP0, UPT, UR6, 0x680, URZ ;  /* 0x0000068006047890 */ /* 0x004fe8000ff1e0ff */
[----:B------:R-:W-:Y:S09]  /*7300*/  UIADD3.X UR5, UPT, UPT, URZ, UR7, URZ, UP0, !UPT ;  /* 0x00000007ff057290 */ /* 0x000ff200087fe4ff */
[----:B------:R2:W-:Y:S01]  /*7310*/  UTMASTG.3D [UR48], [UR4] ;  /* 0x00000030040073b5 */ /* 0x0005e20008010000 */
[----:B------:R0:W-:Y:S01]  /*7320*/  UTMACMDFLUSH ;  /* 0x00000000000079b7 */ /* 0x0001e20000000000 */
[----:B--2---:R-:W-:Y:S04]  /*7330*/  DEPBAR.LE SB0, 0x1 ;  /* 0x000080400000791a */ /* 0x004fe80000000000 */
.L_x_116:
[----:B------:R-:W-:Y:S05]  /*7340*/  BSYNC.RECONVERGENT B0 ;  /* 0x0000000000007941 */ /* 0x000fea0003800200 */
.L_x_115:
[----:B------:R-:W-:Y:S06]  /*7350*/  BAR.SYNC.DEFER_BLOCKING 0x1, 0x80 ;  /* 0x0042000000007b1d */ /* 0x000fec0000010000 */
[----:B------:R-:W2:Y:S01]  /*7360*/  @P6 SYNCS.PHASECHK.TRANS64.TRYWAIT P0, [R109+URZ+0x110], R110 ;  /* 0x0001106e6d0065a7 */ /* 0x000ea200080011ff */
[----:B------:R-:W-:Y:S01]  /*7370*/  BSSY B1, `(.L_x_117) ;  /* 0x0000020000017945 */ /* 0x000fe20003800000 */
[----:B--2---:R-:W-:Y:S03]  /*7380*/  @P6 SEL R102, RZ, 0x1, !P0 ;  /* 0x00000001ff666807 */ /* 0x004fe60004000000 */
[----:B------:R-:W-:Y:S05]  /*7390*/  @!P6 BRA `(.L_x_118) ;  /* 0x000000000074e947 */ /* 0x000fea0003800000 */
[----:B------:R-:W-:Y:S01]  /*73a0*/  ISETP.NE.AND P1, PT, R103, RZ, PT ;  /* 0x000000ff6700720c */ /* 0x000fe20003f25270 */
[----:B------:R-:W2:Y:S01]  /*73b0*/  S2R R0, SR_CgaCtaId ;  /* 0x0000000000007919 */ /* 0x000ea20000008800 */
[----:B------:R-:W-:Y:S01]  /*73c0*/  ISETP.NE.AND P0, PT, R102, RZ, PT ;  /* 0x000000ff6600720c */ /* 0x000fe20003f05270 */
[----:B------:R-:W-:Y:S10]  /*73d0*/  BSSY B0, `(.L_x_119) ;  /* 0x0000008000007945 */ /* 0x000ff40003800000 */
[----:B------:R-:W-:Y:S05]  /*73e0*/  @P1 IMAD R2, R90, 0x1000, R71 ;  /* 0x000010005a021824 */ /* 0x000fea00078e0247 */
[----:B------:R-:W-:Y:S05]  /*73f0*/  @P1 IADD3 R3, PT, PT, R2, UR44, RZ ;  /* 0x0000002c02031c10 */ /* 0x000fea000fffe0ff */
[----:B------:R-:W-:Y:S01]  /*7400*/  @P1 IMAD.IADD R3, R3, 0x1, R108 ;  /* 0x0000000103031824 */ /* 0x000fe200078e026c */
[----:B------:R-:W-:Y:S06]  /*7410*/  @P0 BRA `(.L_x_120) ;  /* 0x00000000000c0947 */ /* 0x000fec0003800000 */
[----:B------:R-:W-:Y:S04]  /*7420*/  SHF.L.U32 R4, R89, 0x1f, RZ ;  /* 0x0000001f59047819 */ /* 0x000fe800000006ff */
[----:B------:R-:W3:Y:S02]  /*7430*/  SYNCS.PHASECHK.TRANS64.TRYWAIT P0, [R109+URZ+0x110], R4 ;  /* 0x000110046d0075a7 */ /* 0x000ee400080011ff */
[----:B---3--:R-:W-:Y:S05]  /*7440*/  @!P0 BRA `(.L_x_121) ;  /* 0x0000001800e88947 */ /* 0x008fea0003800000 */
.L_x_120:
[----:B------:R-:W-:Y:S05]  /*7450*/  BSYNC B0 ;  /* 0x0000000000007941 */ /* 0x000fea0003800000 */
.L_x_119:
[----:B------:R-:W-:Y:S01]  /*7460*/  ISETP.NE.AND P0, PT, R103, RZ, PT ;  /* 0x000000ff6700720c */ /* 0x000fe20003f05270 */
[----:B---3--:R-:W-:Y:S02]  /*7470*/  VIADD R109, R109, 0x120 ;  /* 0x000001206d6d7836 */ /* 0x008fe40000000000 */
[----:B------:R-:W-:Y:S03]  /*7480*/  VIADD R90, R90, 0x1 ;  /* 0x000000015a5a7836 */ /* 0x000fe60000000000 */
[----:B--2---:R-:W-:Y:S07]  /*7490*/  PRMT R0, R0, 0x654, R109 ;  /* 0x0000065400007816 */ /* 0x004fee000000006d */
[----:B------:R2:W3:Y:S04]  /*74a0*/  @P0 LDS.128 R72, [R2+UR44+0x200] ;  /* 0x0002002c02480984 */ /* 0x0004e80008000c00 */
[----:B------:R2:W4:Y:S01]  /*74b0*/  @P0 LDS.128 R76, [R3+0x210] ;  /* 0x00021000034c0984 */ /* 0x0005220000000c00 */
        /* <DEDUP_REMOVED lines=10> */
[----:B--23--:R-:W-:Y:S02]  /*7560*/  LOP3.LUT R89, R89, R0, RZ, 0x3c, !PT ;  /* 0x0000000059597212 */ /* 0x00cfe400078e3cff */
.L_x_118:
[----:B------:R-:W-:Y:S05]  /*7570*/  BSYNC B1 ;  /* 0x0000000000017941 */ /* 0x000fea0003800000 */
.L_x_117:
[----:B------:R-:W-:Y:S05]  /*7580*/  VIADD R0, R39, 0x40 ;  /* 0x0000004027007836 */ /* 0x000fea0000000000 */
[----:B------:R-:W-:Y:S04]  /*7590*/  SHF.R.U32.HI R0, RZ, 0x15, R0 ;  /* 0x00000015ff007819 */ /* 0x000fe80000011600 */
[----:B------:R-:W-:Y:S11]  /*75a0*/  LOP3.LUT P0, RZ, R0, 0x3, R85, 0x48, !PT ;  /* 0x0000000300ff7812 */ /* 0x000ff60007804855 */
[----:B------:R-:W-:Y:S02]  /*75b0*/  @!UPT UIADD3 URZ, UPT, UPT, URZ, URZ, URZ ;  /* 0x000000fffffff290 */ /* 0x000fe4000fffe0ff */
[----:B------:R-:W-:Y:S05]  /*75c0*/  @!P0 BRA `(.L_x_122) ;  /* 0x0000000000408947 */ /* 0x000fea0003800000 */
[----:B------:R-:W2:Y:S01]  /*75d0*/  LDCU.64 UR8, c[0x4][0x70] ;  /* 0x01000e00ff0877ac */ /* 0x000ea20008000a00 */
[----:B------:R-:W-:Y:S01]  /*75e0*/  MOV R3, 0x0 ;  /* 0x0000000000037802 */ /* 0x000fe20000000f00 */
[----:B------:R-:W-:Y:S02]  /*75f0*/  HFMA2 R12, -RZ, RZ, 0, 5.9604644775390625e-08 ;  /* 0x00000001ff0c7431 */ /* 0x000fe400000001ff */
[----:B------:R-:W-:Y:S02]  /*7600*/  IMAD.MOV.U32 R8, RZ, RZ, 0x192 ;  /* 0x00000192ff087424 */ /* 0x000fe400078e00ff */
[----:B------:R-:W-:Y:S01]  /*7610*/  IMAD.MOV.U32 R13, RZ, RZ, RZ ;  /* 0x000000ffff0d7224 */ /* 0x000fe200078e00ff */
[----:B------:R-:W3:Y:S01]  /*7620*/  LDCU.64 UR6, c[0x4][0x78] ;  /* 0x01000f00ff0677ac */ /* 0x000ee20008000a00 */
[----:B------:R-:W1:Y:S01]  /*7630*/  LDC.64 R2, c[0x4][R3] ;  /* 0x0100000003027b82 */ /* 0x000e620000000a00 */
[----:B------:R-:W5:Y:S01]  /*7640*/  LDCU.64 UR4, c[0x4][0x10] ;  /* 0x01000200ff0477ac */ /* 0x000f620008000a00 */
[----:B--2---:R-:W-:Y:S01]  /*7650*/  MOV R5, UR9 ;  /* 0x0000000900057c02 */ /* 0x004fe20008000f00 */
[----:B------:R-:W-:Y:S01]  /*7660*/  IMAD.U32 R4, RZ, RZ, UR8 ;  /* 0x00000008ff047e24 */ /* 0x000fe2000f8e00ff */
[----:B---3--:R-:W-:Y:S01]  /*7670*/  MOV R7, UR7 ;  /* 0x0000000700077c02 */ /* 0x008fe20008000f00 */
[----:B------:R-:W-:Y:S01]  /*7680*/  IMAD.U32 R6, RZ, RZ, UR6 ;  /* 0x00000006ff067e24 */ /* 0x000fe2000f8e00ff */
[----:B-----5:R-:W-:Y:S01]  /*7690*/  MOV R11, UR5 ;  /* 0x00000005000b7c02 */ /* 0x020fe20008000f00 */
[----:B------:R-:W-:Y:S02]  /*76a0*/  IMAD.U32 R10, RZ, RZ, UR4 ;  /* 0x00000004ff0a7e24 */ /* 0x000fe4000f8e00ff */
[----:B------:R-:W-:Y:S07]  /*76b0*/  LEPC R20, `(.L_x_122) ;  /* 0x000000001014794e */ /* 0x000fee0000000000 */
[----:B-1--4-:R-:W-:Y:S05]  /*76c0*/  CALL.ABS.NOINC R2 ;  /* 0x0000000002007343 */ /* 0x012fea0003c00000 */
.L_x_122:
[----:B------:R-:W-:Y:S01]  /*76d0*/  ISETP.NE.AND P0, PT, R95, RZ, PT ;  /* 0x000000ff5f00720c */ /* 0x000fe20003f05270 */
[----:B------:R-:W-:Y:S05]  /*76e0*/  WARPSYNC.ALL ;  /* 0x0000000000007948 */ /* 0x000fea0003800000 */
[----:B------:R-:W-:Y:S01]  /*76f0*/  R2UR UR4, R39 ;  /* 0x00000000270472ca */ /* 0x000fe200000e0000 */
[----:B------:R-:W2:Y:S01]  /*7700*/  S2UR UR6, SR_CgaCtaId ;  /* 0x00000000000679c3 */ /* 0x000ea20000008800 */
[-C--:B------:R-:W-:Y:S01]  /*7710*/  F2FP.F16.E5M2.UNPACK_B R42, R72.reuse ;  /* 0x00000048ff2a723e */ /* 0x080fe200020004ff */
[----:B------:R-:W-:Y:S01]  /*7720*/  BSSY.RECONVERGENT B0, `(.L_x_123) ;  /* 0x000009c000007945 */ /* 0x000fe20003800200 */
[----:B------:R-:W-:Y:S02]  /*7730*/  F2FP.F16.E5M2.UNPACK_B R72, R72.H1 ;  /* 0x00000048ff48723e */ /* 0x000fe400030004ff */
[-C--:B------:R-:W-:Y:S01]  /*7740*/  F2FP.F16.E5M2.UNPACK_B R46, R73.reuse ;  /* 0x00000049ff2e723e */ /* 0x080fe200020004ff */
[--C-:B------:R-:W-:Y:S01]  /*7750*/  HADD2.F32 R40, -RZ, R42.reuse.H0_H0 ;  /* 0x2000002aff287230 */ /* 0x100fe20000004100 */
[----:B------:R-:W-:Y:S01]  /*7760*/  F2FP.F16.E5M2.UNPACK_B R73, R73.H1 ;  /* 0x00000049ff49723e */ /* 0x000fe200030004ff */
[----:B------:R-:W-:Y:S01]  /*7770*/  HADD2.F32 R42, -RZ, R42.H1_H1 ;  /* 0x3000002aff2a7230 */ /* 0x000fe20000004100 */
[-C--:B------:R-:W-:Y:S01]  /*7780*/  F2FP.F16.E5M2.UNPACK_B R50, R74.reuse ;  /* 0x0000004aff32723e */ /* 0x080fe200020004ff */
[----:B------:R-:W-:Y:S01]  /*7790*/  HADD2.F32 R43, -RZ, R72.H0_H0 ;  /* 0x20000048ff2b7230 */ /* 0x000fe20000004100 */
[----:B------:R-:W-:Y:S01]  /*77a0*/  F2FP.F16.E5M2.UNPACK_B R74, R74.H1 ;  /* 0x0000004aff4a723e */ /* 0x000fe200030004ff */
[----:B------:R-:W-:Y:S01]  /*77b0*/  LDTM.16dp32bit_t0_t15.x32 R4, tmem[UR4+0x40] ;  /* 0x00004004000479ee */ /* 0x000fe20008a80000 */
[----:B------:R-:W3:Y:S01]  /*77c0*/  LDTM.16dp32bit_t16_t31.x32 R4, tmem[UR4+0x60] ;  /* 0x00006004000479ee */ /* 0x000ee20008aa0000 */
[----:B------:R-:W-:Y:S01]  /*77d0*/  NOP ;  /* 0x0000000000007918 */ /* 0x000fe20000000000 */
[--C-:B------:R-:W-:Y:S01]  /*77e0*/  HADD2.F32 R45, -RZ, R46.reuse.H0_H0 ;  /* 0x2000002eff2d7230 */ /* 0x100fe20000004100 */
[----:B------:R-:W-:Y:S01]  /*77f0*/  R2UR UR5, R100 ;  /* 0x00000000640572ca */ /* 0x000fe200000e0000 */
[----:B------:R-:W-:Y:S01]  /*7800*/  HADD2.F32 R46, -RZ, R46.H1_H1 ;  /* 0x3000002eff2e7230 */ /* 0x000fe20000004100 */
[----:B------:R-:W-:Y:S01]  /*7810*/  F2FP.F16.E5M2.UNPACK_B R54, R75 ;  /* 0x0000004bff36723e */ /* 0x000fe200020004ff */
[--C-:B------:R-:W-:Y:S01]  /*7820*/  HADD2.F32 R49, -RZ, R50.reuse.H0_H0 ;  /* 0x20000032ff317230 */ /* 0x100fe20000004100 */
[----:B----4-:R-:W-:Y:S01]  /*7830*/  F2FP.F16.E5M2.UNPACK_B R58, R76 ;  /* 0x0000004cff3a723e */ /* 0x010fe200020004ff */
[----:B------:R-:W-:Y:S01]  /*7840*/  HADD2.F32 R50, -RZ, R50.H1_H1 ;  /* 0x30000032ff327230 */ /* 0x000fe20000004100 */
[----:B------:R-:W-:Y:S01]  /*7850*/  F2FP.F16.E5M2.UNPACK_B R62, R77 ;  /* 0x0000004dff3e723e */ /* 0x000fe200020004ff */
[--C-:B------:R-:W-:Y:S01]  /*7860*/  HADD2.F32 R53, -RZ, R54.reuse.H0_H0 ;  /* 0x20000036ff357230 */ /* 0x100fe20000004100 */
[----:B------:R-:W-:Y:S01]  /*7870*/  F2FP.F16.E5M2.UNPACK_B R66, R78 ;  /* 0x0000004eff42723e */ /* 0x000fe200020004ff */
[----:B------:R-:W-:Y:S01]  /*7880*/  HADD2.F32 R54, -RZ, R54.H1_H1 ;  /* 0x30000036ff367230 */ /* 0x000fe20000004100 */
[----:B------:R-:W-:Y:S01]  /*7890*/  F2FP.F16.E5M2.UNPACK_B R69, R79 ;  /* 0x0000004fff45723e */ /* 0x000fe200020004ff */
[--C-:B------:R-:W-:Y:S01]  /*78a0*/  HADD2.F32 R57, -RZ, R58.reuse.H0_H0 ;  /* 0x2000003aff397230 */ /* 0x100fe20000004100 */
[----:B------:R-:W-:Y:S01]  /*78b0*/  F2FP.F16.E5M2.UNPACK_B R75, R75.H1 ;  /* 0x0000004bff4b723e */ /* 0x000fe200030004ff */
[----:B------:R-:W-:Y:S01]  /*78c0*/  UIADD3 UR4, UPT, UPT, UR5, 0x180, URZ ;  /* 0x0000018005047890 */ /* 0x000fe2000fffe0ff */
[----:B------:R-:W-:Y:S01]  /*78d0*/  HADD2.F32 R59, -RZ, R58.H1_H1 ;  /* 0x3000003aff3b7230 */ /* 0x000fe20000004100 */
[----:B------:R-:W-:Y:S01]  /*78e0*/  F2FP.F16.E5M2.UNPACK_B R76, R76.H1 ;  /* 0x0000004cff4c723e */ /* 0x000fe200030004ff */
[--C-:B------:R-:W-:Y:S01]  /*78f0*/  HADD2.F32 R61, -RZ, R62.reuse.H0_H0 ;  /* 0x2000003eff3d7230 */ /* 0x100fe20000004100 */
[----:B------:R-:W-:Y:S01]  /*7900*/  F2FP.F16.E5M2.UNPACK_B R77, R77.H1 ;  /* 0x0000004dff4d723e */ /* 0x000fe200030004ff */
[----:B------:R-:W-:Y:S01]  /*7910*/  HADD2.F32 R62, -RZ, R62.H1_H1 ;  /* 0x3000003eff3e7230 */ /* 0x000fe20000004100 */
[----:B------:R-:W-:Y:S01]  /*7920*/  F2FP.F16.E5M2.UNPACK_B R78, R78.H1 ;  /* 0x0000004eff4e723e */ /* 0x000fe200030004ff */
[--C-:B------:R-:W-:Y:S01]  /*7930*/  HADD2.F32 R65, -RZ, R66.reuse.H0_H0 ;  /* 0x20000042ff417230 */ /* 0x100fe20000004100 */
[----:B--2---:R-:W-:Y:S01]  /*7940*/  UPRMT UR4, UR6, 0x654, UR4 ;  /* 0x0000065406047896 */ /* 0x004fe20008000004 */
        /* <DEDUP_REMOVED lines=8> */
[----:B------:R-:W-:Y:S01]  /*79d0*/  SYNCS.ARRIVE.TRANS64.RED.A1T0 RZ, [UR4], RZ ;  /* 0x000000ffffff79a7 */ /* 0x000fe20008100404 */
        /* <DEDUP_REMOVED lines=15> */
[--C-:B------:R-:W-:Y:S02]  /*7ad0*/  HADD2.F32 R47, -RZ, R73.reuse.H0_H0 ;  /* 0x20000049ff2f7230 */ /* 0x100fe40000004100 */
[C---:B------:R-:W-:Y:S01]  /*7ae0*/  FMUL R10, R38.reuse, R10 ;  /* 0x0000000a260a7220 */ /* 0x040fe20000400000 */
[C---:B------:R-:W-:Y:S01]  /*7af0*/  FFMA R6, R41.reuse, R43, R6 ;  /* 0x0000002b29067223 */ /* 0x040fe20000000006 */
[----:B------:R-:W-:Y:S02]  /*7b00*/  HADD2.F32 R48, -RZ, R73.H1_H1 ;  /* 0x30000049ff307230 */ /* 0x000fe40000004100 */
[C---:B------:R-:W-:Y:S01]  /*7b10*/  FFMA R7, R41.reuse, R44, R7 ;  /* 0x0000002c29077223 */ /* 0x040fe20000000007 */
[C---:B------:R-:W-:Y:S01]  /*7b20*/  FFMA R8, R41.reuse, R45, R8 ;  /* 0x0000002d29087223 */ /* 0x040fe20000000008 */
[C---:B------:R-:W-:Y:S01]  /*7b30*/  FFMA R9, R41.reuse, R46, R9 ;  /* 0x0000002e29097223 */ /* 0x040fe20000000009 */
[----:B------:R-:W-:Y:S01]  /*7b40*/  FFMA R10, R41, R47, R10 ;  /* 0x0000002f290a7223 */ /* 0x000fe2000000000a */
[----:B------:R-:W-:Y:S01]  /*7b50*/  HADD2.F32 R43, -RZ, R69.H0_H0 ;  /* 0x20000045ff2b7230 */ /* 0x000fe20000004100 */
[----:B-1----:R-:W-:Y:S01]  /*7b60*/  F2FP.SATFINITE.E5M2.F32.PACK_AB_MERGE_C R96, R7, R6, RZ ;  /* 0x000000060760723e */ /* 0x002fe200048060ff */
[C---:B------:R-:W-:Y:S01]  /*7b70*/  FMUL R11, R38.reuse, R11 ;  /* 0x0000000b260b7220 */ /* 0x040fe20000400000 */
[--C-:B------:R-:W-:Y:S02]  /*7b80*/  HADD2.F32 R51, -RZ, R74.reuse.H0_H0 ;  /* 0x2000004aff337230 */ /* 0x100fe40000004100 */
[C---:B------:R-:W-:Y:S01]  /*7b90*/  FMUL R14, R38.reuse, R14 ;  /* 0x0000000e260e7220 */ /* 0x040fe20000400000 */
[----:B------:R-:W-:Y:S01]  /*7ba0*/  HADD2.F32 R52, -RZ, R74.H1_H1 ;  /* 0x3000004aff347230 */ /* 0x000fe20000004100 */
[----:B------:R-:W-:Y:S01]  /*7bb0*/  F2FP.SATFINITE.E5M2.F32.PACK_AB_MERGE_C R96, R5, R4, R96 ;  /* 0x000000040560723e */ /* 0x000fe20004806060 */
[C---:B------:R-:W-:Y:S01]  /*7bc0*/  FFMA R11, R41.reuse, R48, R11 ;  /* 0x00000030290b7223 */ /* 0x040fe2000000000b */
[C---:B------:R-:W-:Y:S01]  /*7bd0*/  FFMA R12, R41.reuse, R49, R12 ;  /* 0x00000031290c7223 */ /* 0x040fe2000000000c */
[C---:B------:R-:W-:Y:S01]  /*7be0*/  FFMA R13, R41.reuse, R50, R13 ;  /* 0x00000032290d7223 */ /* 0x040fe2000000000d */
[----:B------:R-:W-:Y:S01]  /*7bf0*/  FFMA R14, R41, R51, R14 ;  /* 0x00000033290e7223 */ /* 0x000fe2000000000e */
[C---:B------:R-:W-:Y:S01]  /*7c00*/  FMUL R15, R38.reuse, R15 ;  /* 0x0000000f260f7220 */ /* 0x040fe20000400000 */
[----:B------:R-:W-:Y:S01]  /*7c10*/  F2FP.F16.E5M2.UNPACK_B R79, R79.H1 ;  /* 0x0000004fff4f723e */ /* 0x000fe200030004ff */
[--C-:B------:R-:W-:Y:S01]  /*7c20*/  HADD2.F32 R55, -RZ, R75.reuse.H0_H0 ;  /* 0x2000004bff377230 */ /* 0x100fe20000004100 */
[----:B------:R-:W-:Y:S01]  /*7c30*/  F2FP.SATFINITE.E5M2.F32.PACK_AB_MERGE_C R97, R11, R10, RZ ;  /* 0x0000000a0b61723e */ /* 0x000fe200048060ff */
[C---:B------:R-:W-:Y:S01]  /*7c40*/  FFMA R15, R41.reuse, R52, R15 ;  /* 0x00000034290f7223 */ /* 0x040fe2000000000f */
[C---:B------:R-:W-:Y:S01]  /*7c50*/  FFMA R16, R41.reuse, R53, R16 ;  /* 0x0000003529107223 */ /* 0x040fe20000000010 */
[----:B------:R-:W-:Y:S01]  /*7c60*/  FFMA R17, R41, R54, R17 ;  /* 0x0000003629117223 */ /* 0x000fe20000000011 */
[----:B------:R-:W-:Y:S01]  /*7c70*/  F2FP.SATFINITE.E5M2.F32.PACK_AB_MERGE_C R97, R9, R8, R97 ;  /* 0x000000080961723e */ /* 0x000fe20004806061 */
[----:B------:R-:W-:Y:S01]  /*7c80*/  HADD2.F32 R56, -RZ, R75.H1_H1 ;  /* 0x3000004bff387230 */ /* 0x000fe20000004100 */
[----:B------:R-:W-:Y:S01]  /*7c90*/  F2FP.SATFINITE.E5M2.F32.PACK_AB_MERGE_C R98, R15, R14, RZ ;  /* 0x0000000e0f62723e */ /* 0x000fe200048060ff */
[C---:B------:R-:W-:Y:S01]  /*7ca0*/  FMUL R18, R38.reuse, R18 ;  /* 0x0000001226127220 */ /* 0x040fe20000400000 */
[C---:B------:R-:W-:Y:S01]  /*7cb0*/  FMUL R19, R38.reuse, R19 ;  /* 0x0000001326137220 */ /* 0x040fe20000400000 */
[--C-:B------:R-:W-:Y:S02]  /*7cc0*/  HADD2.F32 R58, -RZ, R76.reuse.H0_H0 ;  /* 0x2000004cff3a7230 */ /* 0x100fe40000004100 */
[C---:B------:R-:W-:Y:S01]  /*7cd0*/  FMUL R3, R38.reuse, R22 ;  /* 0x0000001626037220 */ /* 0x040fe20000400000 */
[C---:B------:R-:W-:Y:S01]  /*7ce0*/  FFMA R18, R41.reuse, R55, R18 ;  /* 0x0000003729127223 */ /* 0x040fe20000000012 */
[----:B------:R-:W-:Y:S02]  /*7cf0*/  HADD2.F32 R60, -RZ, R76.H1_H1 ;  /* 0x3000004cff3c7230 */ /* 0x000fe40000004100 */
        /* <DEDUP_REMOVED lines=42> */
[----:B------:R-:W-:Y:S03]  /*7fa0*/  IADD3 R70, PT, PT, R36, 0x1, RZ ;  /* 0x0000000124467810 */ /* 0x000fe60007ffe0ff */
        /* <DEDUP_REMOVED lines=10> */
[----:B------:R-:W-:Y:S02]  /*8050*/  UIADD3 UR9, UPT, UPT, UR49, 0x40, URZ ;  /* 0x0000004031097890 */ /* 0x000fe4000fffe0ff */
[----:B------:R-:W-:Y:S01]  /*8060*/  UIADD3 UR8, UPT, UPT, UR44, 0x3200, URZ ;  /* 0x000032002c087890 */ /* 0x000fe2000fffe0ff */
[----:B------:R-:W-:Y:S01]  /*8070*/  UMOV UR10, UR50 ;  /* 0x00000032000a7c82 */ /* 0x000fe20008000000 */
[----:B------:R-:W-:Y:S01]  /*8080*/  UMOV UR11, UR36 ;  /* 0x00000024000b7c82 */ /* 0x000fe20008000000 */
[----:B--2---:R-:W-:Y:S04]  /*8090*/  UIADD3 UR4, UP0, UPT, UR6, 0x680, URZ ;  /* 0x0000068006047890 */ /* 0x004fe8000ff1e0ff */
[----:B------:R-:W-:Y:S09]  /*80a0*/  UIADD3.X UR5, UPT, UPT, URZ, UR7, URZ, UP0, !UPT ;  /* 0x00000007ff057290 */ /* 0x000ff200087fe4ff */
[----:B------:R2:W-:Y:S01]  /*80b0*/  UTMASTG.3D [UR8], [UR4] ;  /* 0x00000008040073b5 */ /* 0x0005e20008010000 */
[----:B------:R0:W-:Y:S01]  /*80c0*/  UTMACMDFLUSH ;  /* 0x00000000000079b7 */ /* 0x0001e20000000000 */
[----:B--2---:R-:W-:Y:S04]  /*80d0*/  DEPBAR.LE SB0, 0x1 ;  /* 0x000080400000791a */ /* 0x004fe80000000000 */
.L_x_124:
[----:B------:R-:W-:Y:S05]  /*80e0*/  BSYNC.RECONVERGENT B0 ;  /* 0x0000000000007941 */ /* 0x000fea0003800200 */
.L_x_123:
[----:B------:R-:W-:Y:S01]  /*80f0*/  BAR.SYNC.DEFER_BLOCKING 0x1, 0x80 ;  /* 0x0042000000007b1d */ /* 0x000fe20000010000 */
[----:B------:R-:W-:Y:S01]  /*8100*/  ISETP.NE.AND P0, PT, R87, 0x2, PT ;  /* 0x000000025700780c */ /* 0x000fe20003f05270 */
[----:B------:R-:W-:Y:S01]  /*8110*/  UISETP.NE.AND UP0, UPT, UR45, URZ, UPT ;  /* 0x000000ff2d00728c */ /* 0x000fe2000bf05270 */
[----:B------:R-:W-:Y:S01]  /*8120*/  ISETP.NE.AND P1, PT, R70, 0x4, PT ;  /* 0x000000044600780c */ /* 0x000fe20003f25270 */
[----:B------:R-:W-:Y:S01]  /*8130*/  UIADD3 UR20, UPT, UPT, UR37, UR62, URZ ;  /* 0x0000003e25147290 */ /* 0x000fe2000fffe0ff */
[----:B------:R-:W-:Y:S01]  /*8140*/  SEL R0, RZ, 0x1, P0 ;  /* 0x00000001ff007807 */ /* 0x000fe20000000000 */
[----:B------:R-:W-:Y:S01]  /*8150*/  UIADD3 UR16, UPT, UPT, UR38, UR59, URZ ;  /* 0x0000003b26107290 */ /* 0x000fe2000fffe0ff */
[----:B------:R-:W-:Y:S02]  /*8160*/  SEL R3, RZ, 0x1, P1 ;  /* 0x00000001ff037807 */ /* 0x000fe40000800000 */
[----:B------:R-:W-:Y:S02]  /*8170*/  LOP3.LUT R91, R91, R0, RZ, 0x3c, !PT ;  /* 0x000000005b5b7212 */ /* 0x000fe400078e3cff */
[----:B------:R-:W-:Y:S02]  /*8180*/  LOP3.LUT R92, R92, R3, RZ, 0x3c, !PT ;  /* 0x000000035c5c7212 */ /* 0x000fe400078e3cff */
[----:B------:R-:W-:Y:S02]  /*8190*/  SEL R87, R87, RZ, P0 ;  /* 0x000000ff57577207 */ /* 0x000fe40000000000 */
[----:B------:R-:W-:Y:S01]  /*81a0*/  SEL R36, R70, RZ, P1 ;  /* 0x000000ff46247207 */ /* 0x000fe20000800000 */
[----:B------:R-:W-:Y:S01]  /*81b0*/  UMOV UR36, UR58 ;  /* 0x0000003a00247c82 */ /* 0x000fe20008000000 */
[----:B------:R-:W-:Y:S05]  /*81c0*/  BRA.U UP0, `(.L_x_125) ;  /* 0xffffffd500987547 */ /* 0x000fea000b83ffff */
[----:B------:R-:W-:Y:S05]  /*81d0*/  EXIT ;  /* 0x000000000000794d */ /* 0x000fea0003800000 */
.L_x_25:
[----:B-1----:R1:W2:Y:S02]  /*81e0*/  SYNCS.PHASECHK.TRANS64.TRYWAIT P0, [R0+URZ+0x1b0], R3 ;  /* 0x0001b003000075a7 */ /* 0x0022a400080011ff */
[----:B--2---:R-:W-:Y:S05]  /*81f0*/  @!P0 NANOSLEEP.SYNCS 0x989680 ;  /* 0x009896800000895d */ /* 0x004fea0003900000 */
[----:B------:R-:W2:Y:S02]  /*8200*/  @!P0 SYNCS.PHASECHK.TRANS64 P0, [R0+URZ+0x1b0], R3 ;  /* 0x0001b003000085a7 */ /* 0x000ea400080010ff */
[----:B--2---:R-:W-:Y:S05]  /*8210*/  @!P0 BRA `(.L_x_25) ;  /* 0xfffffffc00f08947 */ /* 0x004fea000383ffff */
[----:B------:R-:W-:Y:S05]  /*8220*/  BRA `(.L_x_126) ;  /* 0xffffff9800587947 */ /* 0x000fea000383ffff */
.L_x_28:
[----:B-1----:R-:W-:-:S07]  /*8230*/  MOV R0, UR33 ;  /* 0x0000002100007c02 */ /* 0x002fce0008000f00 */
.L_x_127:
[----:B-1----:R1:W2:Y:S02]  /*8240*/  SYNCS.PHASECHK.TRANS64.TRYWAIT P0, [R0+URZ+0x88], R3 ;  /* 0x00008803000075a7 */ /* 0x0022a400080011ff */
[----:B--2---:R-:W-:Y:S05]  /*8250*/  @!P0 NANOSLEEP.SYNCS 0x989680 ;  /* 0x009896800000895d */ /* 0x004fea0003900000 */
[----:B------:R-:W2:Y:S02]  /*8260*/  @!P0 SYNCS.PHASECHK.TRANS64 P0, [R0+URZ+0x88], R3 ;  /* 0x00008803000085a7 */ /* 0x000ea400080010ff */
[----:B--2---:R-:W-:Y:S05]  /*8270*/  @!P0 BRA `(.L_x_127) ;  /* 0xfffffffc00f08947 */ /* 0x004fea000383ffff */
[----:B------:R-:W-:Y:S05]  /*8280*/  BRA `(.L_x_27) ;  /* 0xffffff98009c7947 */ /* 0x000fea000383ffff */
.L_x_35:
[----:B-1----:R-:W-:-:S07]  /*8290*/  MOV R0, UR17 ;  /* 0x0000001100007c02 */ /* 0x002fce0008000f00 */
.L_x_128:
[----:B-1----:R1:W2:Y:S02]  /*82a0*/  SYNCS.PHASECHK.TRANS64.TRYWAIT P0, [R0+URZ+0x88], R3 ;  /* 0x00008803000075a7 */ /* 0x0022a400080011ff */
[----:B--2---:R-:W-:Y:S05]  /*82b0*/  @!P0 NANOSLEEP.SYNCS 0x989680 ;  /* 0x009896800000895d */ /* 0x004fea0003900000 */
[----:B------:R-:W2:Y:S02]  /*82c0*/  @!P0 SYNCS.PHASECHK.TRANS64 P0, [R0+URZ+0x88], R3 ;  /* 0x00008803000085a7 */ /* 0x000ea400080010ff */
[----:B--2---:R-:W-:Y:S05]  /*82d0*/  @!P0 BRA `(.L_x_128) ;  /* 0xfffffffc00f08947 */ /* 0x004fea000383ffff */
[----:B------:R-:W-:Y:S05]  /*82e0*/  BRA `(.L_x_34) ;  /* 0xffffff9c005c7947 */ /* 0x000fea000383ffff */
.L_x_40:
[----:B-1----:R1:W2:Y:S02]  /*82f0*/  SYNCS.PHASECHK.TRANS64.TRYWAIT P0, [R3+URZ+0x140], R0 ;  /* 0x00014000030075a7 */ /* 0x0022a400080011ff */
[----:B--2---:R-:W-:Y:S05]  /*8300*/  @!P0 NANOSLEEP.SYNCS 0x989680 ;  /* 0x009896800000895d */ /* 0x004fea0003900000 */
[----:B------:R-:W2:Y:S02]  /*8310*/  @!P0 SYNCS.PHASECHK.TRANS64 P0, [R3+URZ+0x140], R0 ;  /* 0x00014000030085a7 */ /* 0x000ea400080010ff */
[----:B--2---:R-:W-:Y:S05]  /*8320*/  @!P0 BRA `(.L_x_40) ;  /* 0xfffffffc00f08947 */ /* 0x004fea000383ffff */
[----:B------:R-:W-:Y:S05]  /*8330*/  BRA `(.L_x_129) ;  /* 0xffffff9c00fc7947 */ /* 0x000fea000383ffff */
.L_x_44:
[----:B-1----:R-:W-:-:S07]  /*8340*/  MOV R0, UR4 ;  /* 0x0000000400007c02 */ /* 0x002fce0008000f00 */
.L_x_130:
[----:B-1----:R1:W2:Y:S02]  /*8350*/  SYNCS.PHASECHK.TRANS64.TRYWAIT P0, [R0+URZ], R3 ;  /* 0x00000003000075a7 */ /* 0x0022a400080011ff */
[----:B--2---:R-:W-:Y:S05]  /*8360*/  @!P0 NANOSLEEP.SYNCS 0x989680 ;  /* 0x009896800000895d */ /* 0x004fea0003900000 */
[----:B------:R-:W2:Y:S02]  /*8370*/  @!P0 SYNCS.PHASECHK.TRANS64 P0, [R0+URZ], R3 ;  /* 0x00000003000085a7 */ /* 0x000ea400080010ff */
[----:B--2---:R-:W-:Y:S05]  /*8380*/  @!P0 BRA `(.L_x_130) ;  /* 0xfffffffc00f08947 */ /* 0x004fea000383ffff */
[----:B------:R-:W-:Y:S05]  /*8390*/  BRA `(.L_x_131) ;  /* 0xffffffa400a07947 */ /* 0x000fea000383ffff */
.L_x_45:
[----:B------:R-:W-:-:S07]  /*83a0*/  MOV R0, UR5 ;  /* 0x0000000500007c02 */ /* 0x000fce0008000f00 */
.L_x_132:
[----:B-1----:R1:W2:Y:S02]  /*83b0*/  SYNCS.PHASECHK.TRANS64.TRYWAIT P0, [R0+URZ], R3 ;  /* 0x00000003000075a7 */ /* 0x0022a400080011ff */
[----:B--2---:R-:W-:Y:S05]  /*83c0*/  @!P0 NANOSLEEP.SYNCS 0x989680 ;  /* 0x009896800000895d */ /* 0x004fea0003900000 */
[----:B------:R-:W2:Y:S02]  /*83d0*/  @!P0 SYNCS.PHASECHK.TRANS64 P0, [R0+URZ], R3 ;  /* 0x00000003000085a7 */ /* 0x000ea400080010ff */
[----:B--2---:R-:W-:Y:S05]  /*83e0*/  @!P0 BRA `(.L_x_132) ;  /* 0xfffffffc00f08947 */ /* 0x004fea000383ffff */
[----:B------:R-:W-:Y:S05]  /*83f0*/  BRA `(.L_x_133) ;  /* 0xffffffa400ac7947 */ /* 0x000fea000383ffff */
.L_x_46:
[----:B------:R-:W-:-:S07]  /*8400*/  MOV R0, UR5 ;  /* 0x0000000500007c02 */ /* 0x000fce0008000f00 */
.L_x_134:
[----:B-1----:R1:W2:Y:S02]  /*8410*/  SYNCS.PHASECHK.TRANS64.TRYWAIT P0, [R0+URZ], R3 ;  /* 0x00000003000075a7 */ /* 0x0022a400080011ff */
[----:B--2---:R-:W-:Y:S05]  /*8420*/  @!P0 NANOSLEEP.SYNCS 0x989680 ;  /* 0x009896800000895d */ /* 0x004fea0003900000 */
[----:B------:R-:W2:Y:S02]  /*8430*/  @!P0 SYNCS.PHASECHK.TRANS64 P0, [R0+URZ], R3 ;  /* 0x00000003000085a7 */ /* 0x000ea400080010ff */
[----:B--2---:R-:W-:Y:S05]  /*8440*/  @!P0 BRA `(.L_x_134) ;  /* 0xfffffffc00f08947 */ /* 0x004fea000383ffff */
[----:B------:R-:W-:Y:S05]  /*8450*/  BRA `(.L_x_135) ;  /* 0xffffffa400b87947 */ /* 0x000fea000383ffff */
.L_x_47:
[----:B------:R-:W-:-:S07]  /*8460*/  MOV R0, UR5 ;  /* 0x0000000500007c02 */ /* 0x000fce0008000f00 */
.L_x_136:
[----:B-1----:R1:W2:Y:S02]  /*8470*/  SYNCS.PHASECHK.TRANS64.TRYWAIT P0, [R0+URZ], R3 ;  /* 0x00000003000075a7 */ /* 0x0022a400080011ff */
[----:B--2---:R-:W-:Y:S05]  /*8480*/  @!P0 NANOSLEEP.SYNCS 0x989680 ;  /* 0x009896800000895d */ /* 0x004fea0003900000 */
[----:B------:R-:W2:Y:S02]  /*8490*/  @!P0 SYNCS.PHASECHK.TRANS64 P0, [R0+URZ], R3 ;  /* 0x00000003000085a7 */ /* 0x000ea400080010ff */
[----:B--2---:R-:W-:Y:S05]  /*84a0*/  @!P0 BRA `(.L_x_136) ;  /* 0xfffffffc00f08947 */ /* 0x004fea000383ffff */
[----:B------:R-:W-:Y:S05]  /*84b0*/  BRA `(.L_x_137) ;  /* 0xffffffa400c47947 */ /* 0x000fea000383ffff */
.L_x_48:
[----:B------:R-:W-:-:S07]  /*84c0*/  MOV R0, UR5 ;  /* 0x0000000500007c02 */ /* 0x000fce0008000f00 */
.L_x_138:
[----:B-1----:R1:W2:Y:S02]  /*84d0*/  SYNCS.PHASECHK.TRANS64.TRYWAIT P0, [R0+URZ], R3 ;  /* 0x00000003000075a7 */ /* 0x0022a400080011ff */
[----:B--2---:R-:W-:Y:S05]  /*84e0*/  @!P0 NANOSLEEP.SYNCS 0x989680 ;  /* 0x009896800000895d */ /* 0x004fea0003900000 */
[----:B------:R-:W2:Y:S02]  /*84f0*/  @!P0 SYNCS.PHASECHK.TRANS64 P0, [R0+URZ], R3 ;  /* 0x00000003000085a7 */ /* 0x000ea400080010ff */
[----:B--2---:R-:W-:Y:S05]  /*8500*/  @!P0 BRA `(.L_x_138) ;  /* 0xfffffffc00f08947 */ /* 0x004fea000383ffff */
[----:B------:R-:W-:Y:S05]  /*8510*/  BRA `(.L_x_139) ;  /* 0xffffffa400d07947 */ /* 0x000fea000383ffff */
.L_x_49:
[----:B------:R-:W-:-:S07]  /*8520*/  MOV R0, UR5 ;  /* 0x0000000500007c02 */ /* 0x000fce0008000f00 */
.L_x_140:
[----:B-1----:R1:W2:Y:S02]  /*8530*/  SYNCS.PHASECHK.TRANS64.TRYWAIT P0, [R0+URZ], R3 ;  /* 0x00000003000075a7 */ /* 0x0022a400080011ff */
[----:B--2---:R-:W-:Y:S05]  /*8540*/  @!P0 NANOSLEEP.SYNCS 0x989680 ;  /* 0x009896800000895d */ /* 0x004fea0003900000 */
[----:B------:R-:W2:Y:S02]  /*8550*/  @!P0 SYNCS.PHASECHK.TRANS64 P0, [R0+URZ], R3 ;  /* 0x00000003000085a7 */ /* 0x000ea400080010ff */
[----:B--2---:R-:W-:Y:S05]  /*8560*/  @!P0 BRA `(.L_x_140) ;  /* 0xfffffffc00f08947 */ /* 0x004fea000383ffff */
[----:B------:R-:W-:Y:S05]  /*8570*/  BRA `(.L_x_141) ;  /* 0xffffffa400dc7947 */ /* 0x000fea000383ffff */
.L_x_50:
[----:B------:R-:W-:-:S07]  /*8580*/  MOV R0, UR5 ;  /* 0x0000000500007c02 */ /* 0x000fce0008000f00 */
.L_x_142:
[----:B-1----:R1:W2:Y:S02]  /*8590*/  SYNCS.PHASECHK.TRANS64.TRYWAIT P0, [R0+URZ], R3 ;  /* 0x00000003000075a7 */ /* 0x0022a400080011ff */
[----:B--2---:R-:W-:Y:S05]  /*85a0*/  @!P0 NANOSLEEP.SYNCS 0x989680 ;  /* 0x009896800000895d */ /* 0x004fea0003900000 */
[----:B------:R-:W2:Y:S02]  /*85b0*/  @!P0 SYNCS.PHASECHK.TRANS64 P0, [R0+URZ], R3 ;  /* 0x00000003000085a7 */ /* 0x000ea400080010ff */
[----:B--2---:R-:W-:Y:S05]  /*85c0*/  @!P0 BRA `(.L_x_142) ;  /* 0xfffffffc00f08947 */ /* 0x004fea000383ffff */
[----:B------:R-:W-:Y:S05]  /*85d0*/  BRA `(.L_x_143) ;  /* 0xffffffa400e87947 */ /* 0x000fea000383ffff */
.L_x_51:
[----:B------:R-:W-:-:S07]  /*85e0*/  MOV R0, UR5 ;  /* 0x0000000500007c02 */ /* 0x000fce0008000f00 */
.L_x_144:
[----:B-1----:R1:W2:Y:S02]  /*85f0*/  SYNCS.PHASECHK.TRANS64.TRYWAIT P0, [R0+URZ], R3 ;  /* 0x00000003000075a7 */ /* 0x0022a400080011ff */
[----:B--2---:R-:W-:Y:S05]  /*8600*/  @!P0 NANOSLEEP.SYNCS 0x989680 ;  /* 0x009896800000895d */ /* 0x004fea0003900000 */
[----:B------:R-:W2:Y:S02]  /*8610*/  @!P0 SYNCS.PHASECHK.TRANS64 P0, [R0+URZ], R3 ;  /* 0x00000003000085a7 */ /* 0x000ea400080010ff */
[----:B--2---:R-:W-:Y:S05]  /*8620*/  @!P0 BRA `(.L_x_144) ;  /* 0xfffffffc00f08947 */ /* 0x004fea000383ffff */
[----:B------:R-:W-:Y:S05]  /*8630*/  BRA `(.L_x_145) ;  /* 0xffffffa400f47947 */ /* 0x000fea000383ffff */
.L_x_52:
[----:B------:R-:W-:-:S07]  /*8640*/  MOV R0, UR5 ;  /* 0x0000000500007c02 */ /* 0x000fce0008000f00 */
.L_x_146:
[----:B-1----:R1:W2:Y:S02]  /*8650*/  SYNCS.PHASECHK.TRANS64.TRYWAIT P0, [R0+URZ], R3 ;  /* 0x00000003000075a7 */ /* 0x0022a400080011ff */
[----:B--2---:R-:W-:Y:S05]  /*8660*/  @!P0 NANOSLEEP.SYNCS 0x989680 ;  /* 0x009896800000895d */ /* 0x004fea0003900000 */
[----:B------:R-:W2:Y:S02]  /*8670*/  @!P0 SYNCS.PHASECHK.TRANS64 P0, [R0+URZ], R3 ;  /* 0x00000003000085a7 */ /* 0x000ea400080010ff */
[----:B--2---:R-:W-:Y:S05]  /*8680*/  @!P0 BRA `(.L_x_146) ;  /* 0xfffffffc00f08947 */ /* 0x004fea000383ffff */
[----:B------:R-:W-:Y:S05]  /*8690*/  BRA `(.L_x_147) ;  /* 0xffffffa800007947 */ /* 0x000fea000383ffff */
.L_x_53:
[----:B------:R-:W-:-:S07]  /*86a0*/  MOV R0, UR5 ;  /* 0x0000000500007c02 */ /* 0x000fce0008000f00 */
.L_x_148:
[----:B-1----:R1:W2:Y:S02]  /*86b0*/  SYNCS.PHASECHK.TRANS64.TRYWAIT P0, [R0+URZ], R3 ;  /* 0x00000003000075a7 */ /* 0x0022a400080011ff */
[----:B--2---:R-:W-:Y:S05]  /*86c0*/  @!P0 NANOSLEEP.SYNCS 0x989680 ;  /* 0x009896800000895d */ /* 0x004fea0003900000 */
[----:B------:R-:W2:Y:S02]  /*86d0*/  @!P0 SYNCS.PHASECHK.TRANS64 P0, [R0+URZ], R3 ;  /* 0x00000003000085a7 */ /* 0x000ea400080010ff */
[----:B--2---:R-:W-:Y:S05]  /*86e0*/  @!P0 BRA `(.L_x_148) ;  /* 0xfffffffc00f08947 */ /* 0x004fea000383ffff */
[----:B------:R-:W-:Y:S05]  /*86f0*/  BRA `(.L_x_149) ;  /* 0xffffffa8000c7947 */ /* 0x000fea000383ffff */
.L_x_54:
[----:B------:R-:W-:-:S07]  /*8700*/  MOV R0, UR5 ;  /* 0x0000000500007c02 */ /* 0x000fce0008000f00 */
.L_x_150:
[----:B-1----:R1:W2:Y:S02]  /*8710*/  SYNCS.PHASECHK.TRANS64.TRYWAIT P0, [R0+URZ], R3 ;  /* 0x00000003000075a7 */ /* 0x0022a400080011ff */
[----:B--2---:R-:W-:Y:S05]  /*8720*/  @!P0 NANOSLEEP.SYNCS 0x989680 ;  /* 0x009896800000895d */ /* 0x004fea0003900000 */
[----:B------:R-:W2:Y:S02]  /*8730*/  @!P0 SYNCS.PHASECHK.TRANS64 P0, [R0+URZ], R3 ;  /* 0x00000003000085a7 */ /* 0x000ea400080010ff */
[----:B--2---:R-:W-:Y:S05]  /*8740*/  @!P0 BRA `(.L_x_150) ;  /* 0xfffffffc00f08947 */ /* 0x004fea000383ffff */
[----:B------:R-:W-:Y:S05]  /*8750*/  BRA `(.L_x_151) ;  /* 0xffffffa800187947 */ /* 0x000fea000383ffff */
.L_x_55:
[----:B------:R-:W-:-:S07]  /*8760*/  MOV R0, UR5 ;  /* 0x0000000500007c02 */ /* 0x000fce0008000f00 */
.L_x_152:
[----:B-1----:R1:W2:Y:S02]  /*8770*/  SYNCS.PHASECHK.TRANS64.TRYWAIT P0, [R0+URZ], R3 ;  /* 0x00000003000075a7 */ /* 0x0022a400080011ff */
[----:B--2---:R-:W-:Y:S05]  /*8780*/  @!P0 NANOSLEEP.SYNCS 0x989680 ;  /* 0x009896800000895d */ /* 0x004fea0003900000 */
[----:B------:R-:W2:Y:S02]  /*8790*/  @!P0 SYNCS.PHASECHK.TRANS64 P0, [R0+URZ], R3 ;  /* 0x00000003000085a7 */ /* 0x000ea400080010ff */
[----:B--2---:R-:W-:Y:S05]  /*87a0*/  @!P0 BRA `(.L_x_152) ;  /* 0xfffffffc00f08947 */ /* 0x004fea000383ffff */
[----:B------:R-:W-:Y:S05]  /*87b0*/  BRA `(.L_x_153) ;  /* 0xffffffa800247947 */ /* 0x000fea000383ffff */
.L_x_56:
[----:B------:R-:W-:-:S07]  /*87c0*/  MOV R0, UR5 ;  /* 0x0000000500007c02 */ /* 0x000fce0008000f00 */
.L_x_154:
[----:B-1----:R1:W2:Y:S02]  /*87d0*/  SYNCS.PHASECHK.TRANS64.TRYWAIT P0, [R0+URZ], R3 ;  /* 0x00000003000075a7 */ /* 0x0022a400080011ff */
[----:B--2---:R-:W-:Y:S05]  /*87e0*/  @!P0 NANOSLEEP.SYNCS 0x989680 ;  /* 0x009896800000895d */ /* 0x004fea0003900000 */
[----:B------:R-:W2:Y:S02]  /*87f0*/  @!P0 SYNCS.PHASECHK.TRANS64 P0, [R0+URZ], R3 ;  /* 0x00000003000085a7 */ /* 0x000ea400080010ff */
[----:B--2---:R-:W-:Y:S05]  /*8800*/  @!P0 BRA `(.L_x_154) ;  /* 0xfffffffc00f08947 */ /* 0x004fea000383ffff */
[----:B------:R-:W-:Y:S05]  /*8810*/  BRA `(.L_x_155) ;  /* 0xffffffa800307947 */ /* 0x000fea000383ffff */
.L_x_57:
[----:B------:R-:W-:-:S07]  /*8820*/  MOV R0, UR5 ;  /* 0x0000000500007c02 */ /* 0x000fce0008000f00 */
.L_x_156:
[----:B-1----:R1:W2:Y:S02]  /*8830*/  SYNCS.PHASECHK.TRANS64.TRYWAIT P0, [R0+URZ], R3 ;  /* 0x00000003000075a7 */ /* 0x0022a400080011ff */
[----:B--2---:R-:W-:Y:S05]  /*8840*/  @!P0 NANOSLEEP.SYNCS 0x989680 ;  /* 0x009896800000895d */ /* 0x004fea0003900000 */
[----:B------:R-:W2:Y:S02]  /*8850*/  @!P0 SYNCS.PHASECHK.TRANS64 P0, [R0+URZ], R3 ;  /* 0x00000003000085a7 */ /* 0x000ea400080010ff */
[----:B--2---:R-:W-:Y:S05]  /*8860*/  @!P0 BRA `(.L_x_156) ;  /* 0xfffffffc00f08947 */ /* 0x004fea000383ffff */
[----:B------:R-:W-:Y:S05]  /*8870*/  BRA `(.L_x_157) ;  /* 0xffffffa8003c7947 */ /* 0x000fea000383ffff */
.L_x_58:
[----:B------:R-:W-:-:S07]  /*8880*/  MOV R0, UR5 ;  /* 0x0000000500007c02 */ /* 0x000fce0008000f00 */
.L_x_158:
[----:B-1----:R1:W2:Y:S02]  /*8890*/  SYNCS.PHASECHK.TRANS64.TRYWAIT P0, [R0+URZ], R3 ;  /* 0x00000003000075a7 */ /* 0x0022a400080011ff */
[----:B--2---:R-:W-:Y:S05]  /*88a0*/  @!P0 NANOSLEEP.SYNCS 0x989680 ;  /* 0x009896800000895d */ /* 0x004fea0003900000 */
[----:B------:R-:W2:Y:S02]  /*88b0*/  @!P0 SYNCS.PHASECHK.TRANS64 P0, [R0+URZ], R3 ;  /* 0x00000003000085a7 */ /* 0x000ea400080010ff */
[----:B--2---:R-:W-:Y:S05]  /*88c0*/  @!P0 BRA `(.L_x_158) ;  /* 0xfffffffc00f08947 */ /* 0x004fea000383ffff */
[----:B------:R-:W-:Y:S05]  /*88d0*/  BRA `(.L_x_159) ;  /* 0xffffffa800487947 */ /* 0x000fea000383ffff */
.L_x_59:
[----:B------:R-:W-:-:S07]  /*88e0*/  MOV R0, UR5 ;  /* 0x0000000500007c02 */ /* 0x000fce0008000f00 */
.L_x_160:
[----:B-1----:R1:W2:Y:S02]  /*88f0*/  SYNCS.PHASECHK.TRANS64.TRYWAIT P0, [R0+URZ], R3 ;  /* 0x00000003000075a7 */ /* 0x0022a400080011ff */
[----:B--2---:R-:W-:Y:S05]  /*8900*/  @!P0 NANOSLEEP.SYNCS 0x989680 ;  /* 0x009896800000895d */ /* 0x004fea0003900000 */
[----:B------:R-:W2:Y:S02]  /*8910*/  @!P0 SYNCS.PHASECHK.TRANS64 P0, [R0+URZ], R3 ;  /* 0x00000003000085a7 */ /* 0x000ea400080010ff */
[----:B--2---:R-:W-:Y:S05]  /*8920*/  @!P0 BRA `(.L_x_160) ;  /* 0xfffffffc00f08947 */ /* 0x004fea000383ffff */
[----:B------:R-:W-:Y:S05]  /*8930*/  BRA `(.L_x_161) ;  /* 0xffffffa800547947 */ /* 0x000fea000383ffff */
.L_x_62:
[----:B--2---:R2:W3:Y:S02]  /*8940*/  SYNCS.PHASECHK.TRANS64.TRYWAIT P0, [R2+URZ+0x1a0], R5 ;  /* 0x0001a005020075a7 */ /* 0x0044e400080011ff */
[----:B---3--:R-:W-:Y:S05]  /*8950*/  @!P0 NANOSLEEP.SYNCS 0x989680 ;  /* 0x009896800000895d */ /* 0x008fea0003900000 */
[----:B------:R-:W3:Y:S02]  /*8960*/  @!P0 SYNCS.PHASECHK.TRANS64 P0, [R2+URZ+0x1a0], R5 ;  /* 0x0001a005020085a7 */ /* 0x000ee400080010ff */
[----:B---3--:R-:W-:Y:S05]  /*8970*/  @!P0 BRA `(.L_x_62) ;  /* 0xfffffffc00f08947 */ /* 0x008fea000383ffff */
[----:B------:R-:W-:Y:S05]  /*8980*/  BRA `(.L_x_162) ;  /* 0xffffffa800b87947 */ /* 0x000fea000383ffff */
.L_x_63:
[----:B------:R-:W-:-:S07]  /*8990*/  MOV R2, UR4 ;  /* 0x0000000400027c02 */ /* 0x000fce0008000f00 */
.L_x_163:
[----:B--2---:R2:W3:Y:S02]  /*89a0*/  SYNCS.PHASECHK.TRANS64.TRYWAIT P0, [R2+URZ+0x150], R5 ;  /* 0x00015005020075a7 */ /* 0x0044e400080011ff */
[----:B---3--:R-:W-:Y:S05]  /*89b0*/  @!P0 NANOSLEEP.SYNCS 0x989680 ;  /* 0x009896800000895d */ /* 0x008fea0003900000 */
[----:B------:R-:W3:Y:S02]  /*89c0*/  @!P0 SYNCS.PHASECHK.TRANS64 P0, [R2+URZ+0x150], R5 ;  /* 0x00015005020085a7 */ /* 0x000ee400080010ff */
[----:B---3--:R-:W-:Y:S05]  /*89d0*/  @!P0 BRA `(.L_x_163) ;  /* 0xfffffffc00f08947 */ /* 0x008fea000383ffff */
[----:B------:R-:W-:Y:S05]  /*89e0*/  BRA `(.L_x_164) ;  /* 0xffffffa800c87947 */ /* 0x000fea000383ffff */
.L_x_64:
[----:B--2---:R2:W3:Y:S02]  /*89f0*/  SYNCS.PHASECHK.TRANS64.TRYWAIT P1, [R2+URZ+0x140], R5 ;  /* 0x00014005020075a7 */ /* 0x0044e400080211ff */
[----:B---3--:R-:W-:Y:S05]  /*8a00*/  @!P1 NANOSLEEP.SYNCS 0x989680 ;  /* 0x009896800000995d */ /* 0x008fea0003900000 */
[----:B------:R-:W3:Y:S02]  /*8a10*/  @!P1 SYNCS.PHASECHK.TRANS64 P1, [R2+URZ+0x140], R5 ;  /* 0x00014005020095a7 */ /* 0x000ee400080210ff */
[----:B---3--:R-:W-:Y:S05]  /*8a20*/  @!P1 BRA `(.L_x_64) ;  /* 0xfffffffc00f09947 */ /* 0x008fea000383ffff */
[----:B------:R-:W-:Y:S05]  /*8a30*/  BRA `(.L_x_165) ;  /* 0xffffffa800f87947 */ /* 0x000fea000383ffff */
.L_x_67:
[----:B------:R-:W-:-:S07]  /*8a40*/  MOV R0, UR4 ;  /* 0x0000000400007c02 */ /* 0x000fce0008000f00 */
.L_x_166:
[----:B--2---:R2:W3:Y:S02]  /*8a50*/  SYNCS.PHASECHK.TRANS64.TRYWAIT P0, [R0+URZ+0x150], R3 ;  /* 0x00015003000075a7 */ /* 0x0044e400080011ff */
[----:B---3--:R-:W-:Y:S05]  /*8a60*/  @!P0 NANOSLEEP.SYNCS 0x989680 ;  /* 0x009896800000895d */ /* 0x008fea0003900000 */
[----:B------:R-:W3:Y:S02]  /*8a70*/  @!P0 SYNCS.PHASECHK.TRANS64 P0, [R0+URZ+0x150], R3 ;  /* 0x00015003000085a7 */ /* 0x000ee400080010ff */
[----:B---3--:R-:W-:Y:S05]  /*8a80*/  @!P0 BRA `(.L_x_166) ;  /* 0xfffffffc00f08947 */ /* 0x008fea000383ffff */
[----:B------:R-:W-:Y:S05]  /*8a90*/  BRA `(.L_x_66) ;  /* 0xffffffac004c7947 */ /* 0x000fea000383ffff */
.L_x_74:
[----:B-1----:R1:W2:Y:S02]  /*8aa0*/  SYNCS.PHASECHK.TRANS64.TRYWAIT P1, [R0+URZ+0x140], R5 ;  /* 0x00014005000075a7 */ /* 0x0022a400080211ff */
[----:B--2---:R-:W-:Y:S05]  /*8ab0*/  @!P1 NANOSLEEP.SYNCS 0x989680 ;  /* 0x009896800000995d */ /* 0x004fea0003900000 */
[----:B------:R-:W2:Y:S02]  /*8ac0*/  @!P1 SYNCS.PHASECHK.TRANS64 P1, [R0+URZ+0x140], R5 ;  /* 0x00014005000095a7 */ /* 0x000ea400080210ff */
[----:B--2---:R-:W-:Y:S05]  /*8ad0*/  @!P1 BRA `(.L_x_74) ;  /* 0xfffffffc00f09947 */ /* 0x004fea000383ffff */
[----:B------:R-:W-:Y:S05]  /*8ae0*/  BRA `(.L_x_167) ;  /* 0xffffffb000b47947 */ /* 0x000fea000383ffff */
.L_x_75:
[----:B------:R-:W-:-:S07]  /*8af0*/  MOV R3, UR23 ;  /* 0x0000001700037c02 */ /* 0x000fce0008000f00 */
.L_x_168:
[----:B-1----:R1:W2:Y:S02]  /*8b00*/  SYNCS.PHASECHK.TRANS64.TRYWAIT P0, [R3+URZ+0x180], R0 ;  /* 0x00018000030075a7 */ /* 0x0022a400080011ff */
[----:B--2---:R-:W-:Y:S05]  /*8b10*/  @!P0 NANOSLEEP.SYNCS 0x989680 ;  /* 0x009896800000895d */ /* 0x004fea0003900000 */
[----:B------:R-:W2:Y:S02]  /*8b20*/  @!P0 SYNCS.PHASECHK.TRANS64 P0, [R3+URZ+0x180], R0 ;  /* 0x00018000030085a7 */ /* 0x000ea400080010ff */
[----:B--2---:R-:W-:Y:S05]  /*8b30*/  @!P0 BRA `(.L_x_168) ;  /* 0xfffffffc00f08947 */ /* 0x004fea000383ffff */
[----:B------:R-:W-:Y:S05]  /*8b40*/  BRA `(.L_x_169) ;  /* 0xffffffb400047947 */ /* 0x000fea000383ffff */
.L_x_78:
[----:B------:R-:W-:Y:S07]  /*8b50*/  MOV R0, UR5 ;  /* 0x0000000500007c02 */ /* 0x000fee0008000f00 */
.L_x_170:
[----:B-1----:R1:W2:Y:S02]  /*8b60*/  SYNCS.PHASECHK.TRANS64.TRYWAIT P0, [R0+URZ], R3 ;  /* 0x00000003000075a7 */ /* 0x0022a400080011ff */
[----:B--2---:R-:W-:Y:S05]  /*8b70*/  @!P0 NANOSLEEP.SYNCS 0x989680 ;  /* 0x009896800000895d */ /* 0x004fea0003900000 */
[----:B------:R-:W2:Y:S02]  /*8b80*/  @!P0 SYNCS.PHASECHK.TRANS64 P0, [R0+URZ], R3 ;  /* 0x00000003000085a7 */ /* 0x000ea400080010ff */
[----:B--2---:R-:W-:Y:S05]  /*8b90*/  @!P0 BRA `(.L_x_170) ;  /* 0xfffffffc00f08947 */ /* 0x004fea000383ffff */
[----:B------:R-:W-:Y:S05]  /*8ba0*/  BRA `(.L_x_77) ;  /* 0xffffffb400207947 */ /* 0x000fea000383ffff */
.L_x_81:
[----:B------:R-:W-:-:S07]  /*8bb0*/  MOV R0, UR4 ;  /* 0x0000000400007c02 */ /* 0x000fce0008000f00 */
.L_x_171:
[----:B--2---:R2:W4:Y:S02]  /*8bc0*/  SYNCS.PHASECHK.TRANS64.TRYWAIT P0, [R0+URZ], R3 ;  /* 0x00000003000075a7 */ /* 0x00452400080011ff */
[----:B----4-:R-:W-:Y:S05]  /*8bd0*/  @!P0 NANOSLEEP.SYNCS 0x989680 ;  /* 0x009896800000895d */ /* 0x010fea0003900000 */
[----:B------:R-:W4:Y:S02]  /*8be0*/  @!P0 SYNCS.PHASECHK.TRANS64 P0, [R0+URZ], R3 ;  /* 0x00000003000085a7 */ /* 0x000f2400080010ff */
[----:B----4-:R-:W-:Y:S05]  /*8bf0*/  @!P0 BRA `(.L_x_171) ;  /* 0xfffffffc00f08947 */ /* 0x010fea000383ffff */
[----:B------:R-:W-:Y:S05]  /*8c00*/  BRA `(.L_x_172) ;  /* 0xffffffb400d47947 */ /* 0x000fea000383ffff */
.L_x_82:
[----:B------:R-:W-:-:S07]  /*8c10*/  MOV R0, UR5 ;  /* 0x0000000500007c02 */ /* 0x000fce0008000f00 */
.L_x_173:
[----:B-1----:R1:W2:Y:S02]  /*8c20*/  SYNCS.PHASECHK.TRANS64.TRYWAIT P0, [R0+URZ], R3 ;  /* 0x00000003000075a7 */ /* 0x0022a400080011ff */
[----:B--2---:R-:W-:Y:S05]  /*8c30*/  @!P0 NANOSLEEP.SYNCS 0x989680 ;  /* 0x009896800000895d */ /* 0x004fea0003900000 */
[----:B------:R-:W2:Y:S02]  /*8c40*/  @!P0 SYNCS.PHASECHK.TRANS64 P0, [R0+URZ], R3 ;  /* 0x00000003000085a7 */ /* 0x000ea400080010ff */
[----:B--2---:R-:W-:Y:S05]  /*8c50*/  @!P0 BRA `(.L_x_173) ;  /* 0xfffffffc00f08947 */ /* 0x004fea000383ffff */
[----:B------:R-:W-:Y:S05]  /*8c60*/  BRA `(.L_x_174) ;  /* 0xffffffb400e07947 */ /* 0x000fea000383ffff */
.L_x_83:
[----:B------:R-:W-:-:S07]  /*8c70*/  MOV R0, UR5 ;  /* 0x0000000500007c02 */ /* 0x000fce0008000f00 */
.L_x_175:
[----:B-1----:R1:W2:Y:S02]  /*8c80*/  SYNCS.PHASECHK.TRANS64.TRYWAIT P0, [R0+URZ], R3 ;  /* 0x00000003000075a7 */ /* 0x0022a400080011ff */
[----:B--2---:R-:W-:Y:S05]  /*8c90*/  @!P0 NANOSLEEP.SYNCS 0x989680 ;  /* 0x009896800000895d */ /* 0x004fea0003900000 */
[----:B------:R-:W2:Y:S02]  /*8ca0*/  @!P0 SYNCS.PHASECHK.TRANS64 P0, [R0+URZ], R3 ;  /* 0x00000003000085a7 */ /* 0x000ea400080010ff */
[----:B--2---:R-:W-:Y:S05]  /*8cb0*/  @!P0 BRA `(.L_x_175) ;  /* 0xfffffffc00f08947 */ /* 0x004fea000383ffff */
[----:B------:R-:W-:Y:S05]  /*8cc0*/  BRA `(.L_x_176) ;  /* 0xffffffb400ec7947 */ /* 0x000fea000383ffff */
.L_x_84:
[----:B------:R-:W-:-:S07]  /*8cd0*/  MOV R0, UR4 ;  /* 0x0000000400007c02 */ /* 0x000fce0008000f00 */
.L_x_177:
[----:B-1----:R1:W2:Y:S02]  /*8ce0*/  SYNCS.PHASECHK.TRANS64.TRYWAIT P0, [R0+URZ], R3 ;  /* 0x00000003000075a7 */ /* 0x0022a400080011ff */
[----:B--2---:R-:W-:Y:S05]  /*8cf0*/  @!P0 NANOSLEEP.SYNCS 0x989680 ;  /* 0x009896800000895d */ /* 0x004fea0003900000 */
[----:B------:R-:W2:Y:S02]  /*8d00*/  @!P0 SYNCS.PHASECHK.TRANS64 P0, [R0+URZ], R3 ;  /* 0x00000003000085a7 */ /* 0x000ea400080010ff */
[----:B--2---:R-:W-:Y:S05]  /*8d10*/  @!P0 BRA `(.L_x_177) ;  /* 0xfffffffc00f08947 */ /* 0x004fea000383ffff */
[----:B------:R-:W-:Y:S05]  /*8d20*/  BRA `(.L_x_178) ;  /* 0xffffffb400f87947 */ /* 0x000fea000383ffff */
.L_x_89:
[----:B--2---:R2:W3:Y:S02]  /*8d30*/  SYNCS.PHASECHK.TRANS64.TRYWAIT P0, [R12+URZ+0x140], R9 ;  /* 0x000140090c0075a7 */ /* 0x0044e400080011ff */
[----:B---3--:R-:W-:Y:S05]  /*8d40*/  @!P0 NANOSLEEP.SYNCS 0x989680 ;  /* 0x009896800000895d */ /* 0x008fea0003900000 */
[----:B------:R-:W3:Y:S02]  /*8d50*/  @!P0 SYNCS.PHASECHK.TRANS64 P0, [R12+URZ+0x140], R9 ;  /* 0x000140090c0085a7 */ /* 0x000ee400080010ff */
[----:B---3--:R-:W-:Y:S05]  /*8d60*/  @!P0 BRA `(.L_x_89) ;  /* 0xfffffffc00f08947 */ /* 0x008fea000383ffff */
[----:B------:R-:W-:Y:S05]  /*8d70*/  BRA `(.L_x_179) ;  /* 0xffffffbc00187947 */ /* 0x000fea000383ffff */
.L_x_92:
[----:B------:R-:W-:Y:S07]  /*8d80*/  MOV R0, UR21 ;  /* 0x0000001500007c02 */ /* 0x000fee0008000f00 */
.L_x_180:
[----:B--2---:R2:W3:Y:S02]  /*8d90*/  SYNCS.PHASECHK.TRANS64.TRYWAIT P2, [R0+URZ+0x138], R11 ;  /* 0x0001380b000075a7 */ /* 0x0044e400080411ff */
[----:B---3--:R-:W-:Y:S05]  /*8da0*/  @!P2 NANOSLEEP.SYNCS 0x989680 ;  /* 0x009896800000a95d */ /* 0x008fea0003900000 */
[----:B------:R-:W3:Y:S02]  /*8db0*/  @!P2 SYNCS.PHASECHK.TRANS64 P2, [R0+URZ+0x138], R11 ;  /* 0x0001380b0000a5a7 */ /* 0x000ee400080410ff */
[----:B---3--:R-:W-:Y:S05]  /*8dc0*/  @!P2 BRA `(.L_x_180) ;  /* 0xfffffffc00f0a947 */ /* 0x008fea000383ffff */
[----:B------:R-:W-:Y:S05]  /*8dd0*/  BRA `(.L_x_91) ;  /* 0xffffffc000807947 */ /* 0x000fea000383ffff */
.L_x_95:
[----:B--2---:R-:W-:Y:S07]  /*8de0*/  MOV R0, UR21 ;  /* 0x0000001500007c02 */ /* 0x004fee0008000f00 */
.L_x_181:
[----:B--2---:R2:W3:Y:S02]  /*8df0*/  SYNCS.PHASECHK.TRANS64.TRYWAIT P0, [R0+URZ+0x120], R9 ;  /* 0x00012009000075a7 */ /* 0x0044e400080011ff */
[----:B---3--:R-:W-:Y:S05]  /*8e00*/  @!P0 NANOSLEEP.SYNCS 0x989680 ;  /* 0x009896800000895d */ /* 0x008fea0003900000 */
[----:B------:R-:W3:Y:S02]  /*8e10*/  @!P0 SYNCS.PHASECHK.TRANS64 P0, [R0+URZ+0x120], R9 ;  /* 0x00012009000085a7 */ /* 0x000ee400080010ff */
[----:B---3--:R-:W-:Y:S05]  /*8e20*/  @!P0 BRA `(.L_x_181) ;  /* 0xfffffffc00f08947 */ /* 0x008fea000383ffff */
[----:B------:R-:W-:Y:S05]  /*8e30*/  BRA `(.L_x_182) ;  /* 0xffffffc000dc7947 */ /* 0x000fea000383ffff */
.L_x_96:
[----:B------:R-:W-:Y:S07]  /*8e40*/  MOV R0, UR21 ;  /* 0x0000001500007c02 */ /* 0x000fee0008000f00 */
.L_x_183:
[----:B--2---:R2:W3:Y:S02]  /*8e50*/  SYNCS.PHASECHK.TRANS64.TRYWAIT P0, [R0+URZ+0x128], R9 ;  /* 0x00012809000075a7 */ /* 0x0044e400080011ff */
[----:B---3--:R-:W-:Y:S05]  /*8e60*/  @!P0 NANOSLEEP.SYNCS 0x989680 ;  /* 0x009896800000895d */ /* 0x008fea0003900000 */
[----:B------:R-:W3:Y:S02]  /*8e70*/  @!P0 SYNCS.PHASECHK.TRANS64 P0, [R0+URZ+0x128], R9 ;  /* 0x00012809000085a7 */ /* 0x000ee400080010ff */
[----:B---3--:R-:W-:Y:S05]  /*8e80*/  @!P0 BRA `(.L_x_183) ;  /* 0xfffffffc00f08947 */ /* 0x008fea000383ffff */
[----:B------:R-:W-:Y:S05]  /*8e90*/  BRA `(.L_x_184) ;  /* 0xffffffc400147947 */ /* 0x000fea000383ffff */
.L_x_98:
[----:B------:R-:W-:-:S07]  /*8ea0*/  MOV R0, UR21 ;  /* 0x0000001500007c02 */ /* 0x000fce0008000f00 */
.L_x_185:
[----:B---3--:R3:W4:Y:S02]  /*8eb0*/  SYNCS.PHASECHK.TRANS64.TRYWAIT P0, [R0+URZ+0x120], R3 ;  /* 0x00012003000075a7 */ /* 0x00872400080011ff */
[----:B----4-:R-:W-:Y:S05]  /*8ec0*/  @!P0 NANOSLEEP.SYNCS 0x989680 ;  /* 0x009896800000895d */ /* 0x010fea0003900000 */
[----:B------:R-:W4:Y:S02]  /*8ed0*/  @!P0 SYNCS.PHASECHK.TRANS64 P0, [R0+URZ+0x120], R3 ;  /* 0x00012003000085a7 */ /* 0x000f2400080010ff */
[----:B----4-:R-:W-:Y:S05]  /*8ee0*/  @!P0 BRA `(.L_x_185) ;  /* 0xfffffffc00f08947 */ /* 0x010fea000383ffff */
[----:B------:R-:W-:Y:S05]  /*8ef0*/  BRA `(.L_x_186) ;  /* 0xffffffc400847947 */ /* 0x000fea000383ffff */
.L_x_100:
[----:B-1----:R1:W2:Y:S02]  /*8f00*/  SYNCS.PHASECHK.TRANS64.TRYWAIT P0, [R3+URZ+0x140], R0 ;  /* 0x00014000030075a7 */ /* 0x0022a400080011ff */
[----:B--2---:R-:W-:Y:S05]  /*8f10*/  @!P0 NANOSLEEP.SYNCS 0x989680 ;  /* 0x009896800000895d */ /* 0x004fea0003900000 */
[----:B------:R-:W2:Y:S02]  /*8f20*/  @!P0 SYNCS.PHASECHK.TRANS64 P0, [R3+URZ+0x140], R0 ;  /* 0x00014000030085a7 */ /* 0x000ea400080010ff */
[----:B--2---:R-:W-:Y:S05]  /*8f30*/  @!P0 BRA `(.L_x_100) ;  /* 0xfffffffc00f08947 */ /* 0x004fea000383ffff */
[----:B------:R-:W-:Y:S05]  /*8f40*/  BRA `(.L_x_187) ;  /* 0xffffffc8004c7947 */ /* 0x000fea000383ffff */
.L_x_111:
[----:B--2---:R2:W1:Y:S02]  /*8f50*/  SYNCS.PHASECHK.TRANS64.TRYWAIT P1, [R2+URZ+0x110], R5 ;  /* 0x00011005020075a7 */ /* 0x00446400080211ff */
[----:B-1----:R-:W-:Y:S05]  /*8f60*/  @!P1 NANOSLEEP.SYNCS 0x989680 ;  /* 0x009896800000995d */ /* 0x002fea0003900000 */
[----:B------:R-:W1:Y:S02]  /*8f70*/  @!P1 SYNCS.PHASECHK.TRANS64 P1, [R2+URZ+0x110], R5 ;  /* 0x00011005020095a7 */ /* 0x000e6400080210ff */
[----:B-1----:R-:W-:Y:S05]  /*8f80*/  @!P1 BRA `(.L_x_111) ;  /* 0xfffffffc00f09947 */ /* 0x002fea000383ffff */
[----:B------:R-:W-:Y:S05]  /*8f90*/  BRA `(.L_x_110) ;  /* 0xffffffd400c07947 */ /* 0x000fea000383ffff */
.L_x_113:
[----:B--2---:R2:W4:Y:S02]  /*8fa0*/  SYNCS.PHASECHK.TRANS64.TRYWAIT P0, [R100+URZ+0x160], R3 ;  /* 0x00016003640075a7 */ /* 0x00452400080011ff */
[----:B----4-:R-:W-:Y:S05]  /*8fb0*/  @!P0 NANOSLEEP.SYNCS 0x989680 ;  /* 0x009896800000895d */ /* 0x010fea0003900000 */
[----:B------:R-:W4:Y:S02]  /*8fc0*/  @!P0 SYNCS.PHASECHK.TRANS64 P0, [R100+URZ+0x160], R3 ;  /* 0x00016003640085a7 */ /* 0x000f2400080010ff */
[----:B----4-:R-:W-:Y:S05]  /*8fd0*/  @!P0 BRA `(.L_x_113) ;  /* 0xfffffffc00f08947 */ /* 0x010fea000383ffff */
[----:B------:R-:W-:Y:S05]  /*8fe0*/  BRA `(.L_x_112) ;  /* 0xffffffd800107947 */ /* 0x000fea000383ffff */
.L_x_121:
[----:B---3--:R3:W4:Y:S02]  /*8ff0*/  SYNCS.PHASECHK.TRANS64.TRYWAIT P0, [R109+URZ+0x110], R4 ;  /* 0x000110046d0075a7 */ /* 0x00872400080011ff */
[----:B----4-:R-:W-:Y:S05]  /*9000*/  @!P0 NANOSLEEP.SYNCS 0x989680 ;  /* 0x009896800000895d */ /* 0x010fea0003900000 */
[----:B------:R-:W4:Y:S02]  /*9010*/  @!P0 SYNCS.PHASECHK.TRANS64 P0, [R109+URZ+0x110], R4 ;  /* 0x000110046d0085a7 */ /* 0x000f2400080010ff */
[----:B----4-:R-:W-:Y:S05]  /*9020*/  @!P0 BRA `(.L_x_121) ;  /* 0xfffffffc00f08947 */ /* 0x010fea000383ffff */
[----:B------:R-:W-:Y:S05]  /*9030*/  BRA `(.L_x_120) ;  /* 0xffffffe400047947 */ /* 0x000fea000383ffff */
        .weak           $__internal_0_$__cuda_sm10x_tcgen05_guardrail_trap_col_being_dealloced_not_returned_by_alloc
        .type           $__internal_0_$__cuda_sm10x_tcgen05_guardrail_trap_col_being_dealloced_not_returned_by_alloc,@function
        .size           $__internal_0_$__cuda_sm10x_tcgen05_guardrail_trap_col_being_dealloced_not_returned_by_alloc,($__internal_1_$__cuda_sm10x_tcgen05_guardrail_trap_phase_invalid_during_alloc - $__internal_0_$__cuda_sm10x_tcgen05_guardrail_trap_col_being_dealloced_not_returned_by_alloc)
$__internal_0_$__cuda_sm10x_tcgen05_guardrail_trap_col_being_dealloced_not_returned_by_alloc:
[----:B------:R-:W-:Y:S05]  /*9040*/  BPT.TRAP 0x1 ;  /* 0x000000040000795c */ /* 0x000fea0000300000 */
[----:B------:R-:W-:-:S04]  /*9050*/  HFMA2 R3, -RZ, RZ, 0, 0 ;  /* 0x00000000ff037431 */ /* 0x000fc800000001ff */
[----:B------:R-:W-:Y:S05]  /*9060*/  RET.REL.NODEC R2 `(_ZN7cutlass13device_kernelINS_4gemm6kernel13GemmUniversalIN4cute5tupleIJiiiiEEENS1_10collective13CollectiveMmaINS1_35MainloopSm100TmaUmmaWarpSpecializedILi17ELi2ELi4ENS5_IJNS4_1CILi2EEESB_NSA_ILi1EEEEEEEENS5_IJNSA_ILi64EEENSA_ILi128EEESF_EEENS_12float_e5m2_tENS5_IJlSC_lEEESI_SJ_NS4_8TiledMMAINS4_8MMA_AtomIJNS4_10MMA_TraitsINS4_19SM100_MMA_F8F6F4_SSEJSI_SI_fSF_SG_NS4_17integral_constantINS4_4UMMA5MajorELSQ_0EEESR_NSO_INSP_7ScaleInELSS_0EEEST_EEEEEENS4_6LayoutINS5_IJSC_SC_SC_EEENS5_IJNSA_ILi0EEESY_SY_EEEEENS5_IJNS4_10UnderscoreES11_S11_EEEEENS4_23SM90_TMA_LOAD_MULTICASTENS4_14ComposedLayoutINS4_7SwizzleILi2ELi4ELi3EEENS4_18smem_ptr_flag_bitsILi8EEENSW_INS5_IJNSA_ILi8EEESF_EEENS5_IJSF_SC_EEEEEEEvNS4_8identityES14_S1E_vS1F_EENS_8epilogue10collective18CollectiveEpilogueINS1H_23Sm100TmaWarpSpecializedILi2ELi2ELi32ELb0ELb0EEEJSH_NS5_IJNSW_ISF_SC_EES1M_EEESI_SJ_SI_SJ_NS1H_6fusion15FusionCallbacksIS1L_NS1O_17LinearCombinationISI_fSI_fLNS_15FloatRoundStyleE2EEESH_S1N_JEEENS4_5SM1004TMEM4LOAD26SM100_TMEM_LOAD_16dp32b32xENS4_13SM90_TMA_LOADES1E_NS4_39AutoVectorizingCopyWithAssumedAlignmentILi128EEENS4_14SM90_TMA_STOREES1E_S20_S20_EEEvvEEEEvNT_6ParamsE) ;  /* 0xffffff6c02e47950 */ /* 0x000fea0003c3ffff */
        .weak           $__internal_1_$__cuda_sm10x_tcgen05_guardrail_trap_phase_invalid_during_alloc
        .type           $__internal_1_$__cuda_sm10x_tcgen05_guardrail_trap_phase_invalid_during_alloc,@function
        .size           $__internal_1_$__cuda_sm10x_tcgen05_guardrail_trap_phase_invalid_during_alloc,($__internal_2_$__cuda_sm10x_tcgen05_guardrail_trap_unallocated_columns_being_dealloced - $__internal_1_$__cuda_sm10x_tcgen05_guardrail_trap_phase_invalid_during_alloc)
$__internal_1_$__cuda_sm10x_tcgen05_guardrail_trap_phase_invalid_during_alloc:
[----:B------:R-:W-:Y:S05]  /*9070*/  BPT.TRAP 0x1 ;  /* 0x000000040000795c */ /* 0x000fea0000300000 */
[----:B------:R-:W-:-:S04]  /*9080*/  MOV R5, 0x0 ;  /* 0x0000000000057802 */ /* 0x000fc80000000f00 */
[----:B------:R-:W-:Y:S05]  /*9090*/  RET.REL.NODEC R4 `(_ZN7cutlass13device_kernelINS_4gemm6kernel13GemmUniversalIN4cute5tupleIJiiiiEEENS1_10collective13CollectiveMmaINS1_35MainloopSm100TmaUmmaWarpSpecializedILi17ELi2ELi4ENS5_IJNS4_1CILi2EEESB_NSA_ILi1EEEEEEEENS5_IJNSA_ILi64EEENSA_ILi128EEESF_EEENS_12float_e5m2_tENS5_IJlSC_lEEESI_SJ_NS4_8TiledMMAINS4_8MMA_AtomIJNS4_10MMA_TraitsINS4_19SM100_MMA_F8F6F4_SSEJSI_SI_fSF_SG_NS4_17integral_constantINS4_4UMMA5MajorELSQ_0EEESR_NSO_INSP_7ScaleInELSS_0EEEST_EEEEEENS4_6LayoutINS5_IJSC_SC_SC_EEENS5_IJNSA_ILi0EEESY_SY_EEEEENS5_IJNS4_10UnderscoreES11_S11_EEEEENS4_23SM90_TMA_LOAD_MULTICASTENS4_14ComposedLayoutINS4_7SwizzleILi2ELi4ELi3EEENS4_18smem_ptr_flag_bitsILi8EEENSW_INS5_IJNSA_ILi8EEESF_EEENS5_IJSF_SC_EEEEEEEvNS4_8identityES14_S1E_vS1F_EENS_8epilogue10collective18CollectiveEpilogueINS1H_23Sm100TmaWarpSpecializedILi2ELi2ELi32ELb0ELb0EEEJSH_NS5_IJNSW_ISF_SC_EES1M_EEESI_SJ_SI_SJ_NS1H_6fusion15FusionCallbacksIS1L_NS1O_17LinearCombinationISI_fSI_fLNS_15FloatRoundStyleE2EEESH_S1N_JEEENS4_5SM1004TMEM4LOAD26SM100_TMEM_LOAD_16dp32b32xENS4_13SM90_TMA_LOADES1E_NS4_39AutoVectorizingCopyWithAssumedAlignmentILi128EEENS4_14SM90_TMA_STOREES1E_S20_S20_EEEvvEEEEvNT_6ParamsE) ;  /* 0xffffff6c04d87950 */ /* 0x000fea0003c3ffff */
        .weak           $__internal_2_$__cuda_sm10x_tcgen05_guardrail_trap_unallocated_columns_being_dealloced
        .type           $__internal_2_$__cuda_sm10x_tcgen05_guardrail_trap_unallocated_columns_being_dealloced,@function
        .size           $__internal_2_$__cuda_sm10x_tcgen05_guardrail_trap_unallocated_columns_being_dealloced,(.L_x_189 - $__internal_2_$__cuda_sm10x_tcgen05_guardrail_trap_unallocated_columns_being_dealloced)
$__internal_2_$__cuda_sm10x_tcgen05_guardrail_trap_unallocated_columns_being_dealloced:
[----:B------:R-:W-:Y:S05]  /*90a0*/  BPT.TRAP 0x1 ;  /* 0x000000040000795c */ /* 0x000fea0000300000 */
[----:B------:R-:W-:-:S04]  /*90b0*/  HFMA2 R3, -RZ, RZ, 0, 0 ;  /* 0x00000000ff037431 */ /* 0x000fc800000001ff */
[----:B------:R-:W-:Y:S05]  /*90c0*/  RET.REL.NODEC R2 `(_ZN7cutlass13device_kernelINS_4gemm6kernel13GemmUniversalIN4cute5tupleIJiiiiEEENS1_10collective13CollectiveMmaINS1_35MainloopSm100TmaUmmaWarpSpecializedILi17ELi2ELi4ENS5_IJNS4_1CILi2EEESB_NSA_ILi1EEEEEEEENS5_IJNSA_ILi64EEENSA_ILi128EEESF_EEENS_12float_e5m2_tENS5_IJlSC_lEEESI_SJ_NS4_8TiledMMAINS4_8MMA_AtomIJNS4_10MMA_TraitsINS4_19SM100_MMA_F8F6F4_SSEJSI_SI_fSF_SG_NS4_17integral_constantINS4_4UMMA5MajorELSQ_0EEESR_NSO_INSP_7ScaleInELSS_0EEEST_EEEEEENS4_6LayoutINS5_IJSC_SC_SC_EEENS5_IJNSA_ILi0EEESY_SY_EEEEENS5_IJNS4_10UnderscoreES11_S11_EEEEENS4_23SM90_TMA_LOAD_MULTICASTENS4_14ComposedLayoutINS4_7SwizzleILi2ELi4ELi3EEENS4_18smem_ptr_flag_bitsILi8EEENSW_INS5_IJNSA_ILi8EEESF_EEENS5_IJSF_SC_EEEEEEEvNS4_8identityES14_S1E_vS1F_EENS_8epilogue10collective18CollectiveEpilogueINS1H_23Sm100TmaWarpSpecializedILi2ELi2ELi32ELb0ELb0EEEJSH_NS5_IJNSW_ISF_SC_EES1M_EEESI_SJ_SI_SJ_NS1H_6fusion15FusionCallbacksIS1L_NS1O_17LinearCombinationISI_fSI_fLNS_15FloatRoundStyleE2EEESH_S1N_JEEENS4_5SM1004TMEM4LOAD26SM100_TMEM_LOAD_16dp32b32xENS4_13SM90_TMA_LOADES1E_NS4_39AutoVectorizingCopyWithAssumedAlignmentILi128EEENS4_14SM90_TMA_STOREES1E_S20_S20_EEEvvEEEEvNT_6ParamsE) ;  /* 0xffffff6c02cc7950 */ /* 0x000fea0003c3ffff */
.L_x_188:
[----:B------:R-:W-:-:S00]  /*90d0*/  BRA `(.L_x_188) ;  /* 0xfffffffc00fc7947 */ /* 0x000fc0000383ffff */
[----:B------:R-:W-:-:S00]  /*90e0*/  NOP ;  /* 0x0000000000007918 */ /* 0x000fc00000000000 */
        /* <DEDUP_REMOVED lines=9> */
.L_x_189:


//--------------------- .nv.global.init           --------------------------
	.section	.nv.global.init,"aw",@progbits
.nv.global.init:
	.type		$str$27,@object
	.size		$str$27,($str$28 - $str$27)
$str$27:
        /*0000*/ 	.byte	0x28, 0x61, 0x64, 0x64, 0x72, 0x65, 0x73, 0x73, 0x20, 0x26, 0x20, 0x6d, 0x61, 0x73, 0x6b, 0x29
        /*0010*/ 	.byte	0x20, 0x3d, 0x3d, 0x20, 0x30, 0x00
	.type		$str$28,@object
	.size		$str$28,($str$26 - $str$28)
$str$28:
        /*0016*/ 	.byte	0x2f, 0x74, 0x6d, 0x70, 0x2f, 0x63, 0x75, 0x74, 0x6c, 0x61, 0x73, 0x73, 0x5f, 0x73, 0x77, 0x65
        /*0026*/ 	.byte	0x65, 0x70, 0x5f, 0x73, 0x72, 0x63, 0x2f, 0x69, 0x6e, 0x63, 0x6c, 0x75, 0x64, 0x65, 0x2f, 0x63
        /*0036*/ 	.byte	0x75, 0x74, 0x65, 0x2f, 0x70, 0x6f, 0x69, 0x6e, 0x74, 0x65, 0x72, 0x5f, 0x66, 0x6c, 0x61, 0x67
        /*0046*/ 	.byte	0x67, 0x65, 0x64, 0x2e, 0x68, 0x70, 0x70, 0x00
	.type		$str$26,@object
	.size		$str$26,($str$25 - $str$26)
$str$26:
        /*004e*/ 	.byte	0x2f, 0x74, 0x6d, 0x70, 0x2f, 0x63, 0x75, 0x74, 0x6c, 0x61, 0x73, 0x73, 0x5f, 0x73, 0x77, 0x65
        /*005e*/ 	.byte	0x65, 0x70, 0x5f, 0x73, 0x72, 0x63, 0x2f, 0x69, 0x6e, 0x63, 0x6c, 0x75, 0x64, 0x65, 0x2f, 0x63
        /*006e*/ 	.byte	0x75, 0x74, 0x65, 0x2f, 0x61, 0x74, 0x6f, 0x6d, 0x2f, 0x63, 0x6f, 0x70, 0x79, 0x5f, 0x74, 0x72
        /*007e*/ 	.byte	0x61, 0x69, 0x74, 0x73, 0x5f, 0x73, 0x6d, 0x31, 0x30, 0x30, 0x2e, 0x68, 0x70, 0x70, 0x00
	.type		$str$25,@object
	.size		$str$25,(__unnamed_1 - $str$25)
$str$25:
        /*008d*/ 	.byte	0x28, 0x28, 0x75, 0x69, 0x6e, 0x74, 0x33, 0x32, 0x5f, 0x74, 0x28, 0x74, 0x68, 0x72, 0x65, 0x61
        /*009d*/ 	.byte	0x64, 0x49, 0x64, 0x78, 0x2e, 0x78, 0x29, 0x20, 0x2f, 0x20, 0x33, 0x32, 0x29, 0x20, 0x25, 0x20
        /*00ad*/ 	.byte	0x34, 0x29, 0x20, 0x3d, 0x3d, 0x20, 0x28, 0x28, 0x28, 0x74, 0x6d, 0x65, 0x6d, 0x5f, 0x61, 0x64
        /*00bd*/ 	.byte	0x64, 0x72, 0x20, 0x3e, 0x3e, 0x20, 0x31, 0x36, 0x29, 0x20, 0x2f, 0x20, 0x33, 0x32, 0x29, 0x20
        /*00cd*/ 	.byte	0x25, 0x20, 0x34, 0x29, 0x00
	.type		__unnamed_1,@object
	.size		__unnamed_1,(__unnamed_2 - __unnamed_1)
__unnamed_1:
        /*00d2*/ 	.byte	0x61, 0x75, 0x74, 0x6f, 0x20, 0x63, 0x75, 0x74, 0x65, 0x3a, 0x3a, 0x61, 0x73, 0x5f, 0x70, 0x6f
        /* <DEDUP_REMOVED lines=24> */
        /*0262*/ 	.byte	0x3c, 0x34, 0x30, 0x39, 0x36, 0x3e, 0x3e, 0x3e, 0x3e, 0x5d, 0x00
	.type		__unnamed_2,@object
	.size		__unnamed_2,(.L_2 - __unnamed_2)
__unnamed_2:
        /* <DEDUP_REMOVED lines=40> */
        /*04ed*/ 	.byte	0x74, 0x65, 0x3a, 0x3a, 0x43, 0x3c, 0x30, 0x3e, 0x3e, 0x3e, 0x3e, 0x5d, 0x00
.L_2:


//--------------------- .nv.shared._ZN7cutlass13device_kernelINS_4gemm6kernel13GemmUniversalIN4cute5tupleIJiiiiEEENS1_10collective13CollectiveMmaINS1_35MainloopSm100TmaUmmaWarpSpecializedILi17ELi2ELi4ENS5_IJNS4_1CILi2EEESB_NSA_ILi1EEEEEEEENS5_IJNSA_ILi64EEENSA_ILi128EEESF_EEENS_12float_e5m2_tENS5_IJlSC_lEEESI_SJ_NS4_8TiledMMAINS4_8MMA_AtomIJNS4_10MMA_TraitsINS4_19SM100_MMA_F8F6F4_SSEJSI_SI_fSF_SG_NS4_17integral_constantINS4_4UMMA5MajorELSQ_0EEESR_NSO_INSP_7ScaleInELSS_0EEEST_EEEEEENS4_6LayoutINS5_IJSC_SC_SC_EEENS5_IJNSA_ILi0EEESY_SY_EEEEENS5_IJNS4_10UnderscoreES11_S11_EEEEENS4_23SM90_TMA_LOAD_MULTICASTENS4_14ComposedLayoutINS4_7SwizzleILi2ELi4ELi3EEENS4_18smem_ptr_flag_bitsILi8EEENSW_INS5_IJNSA_ILi8EEESF_EEENS5_IJSF_SC_EEEEEEEvNS4_8identityES14_S1E_vS1F_EENS_8epilogue10collective18CollectiveEpilogueINS1H_23Sm100TmaWarpSpecializedILi2ELi2ELi32ELb0ELb0EEEJSH_NS5_IJNSW_ISF_SC_EES1M_EEESI_SJ_SI_SJ_NS1H_6fusion15FusionCallbacksIS1L_NS1O_17LinearCombinationISI_fSI_fLNS_15FloatRoundStyleE2EEESH_S1N_JEEENS4_5SM1004TMEM4LOAD26SM100_TMEM_LOAD_16dp32b32xENS4_13SM90_TMA_LOADES1E_NS4_39AutoVectorizingCopyWithAssumedAlignmentILi128EEENS4_14SM90_TMA_STOREES1E_S20_S20_EEEvvEEEEvNT_6ParamsE --------------------------
	.section	.nv.shared._ZN7cutlass13device_kernelINS_4gemm6kernel13GemmUniversalIN4cute5tupleIJiiiiEEENS1_10collective13CollectiveMmaINS1_35MainloopSm100TmaUmmaWarpSpecializedILi17ELi2ELi4ENS5_IJNS4_1CILi2EEESB_NSA_ILi1EEEEEEEENS5_IJNSA_ILi64EEENSA_ILi128EEESF_EEENS_12float_e5m2_tENS5_IJlSC_lEEESI_SJ_NS4_8TiledMMAINS4_8MMA_AtomIJNS4_10MMA_TraitsINS4_19SM100_MMA_F8F6F4_SSEJSI_SI_fSF_SG_NS4_17integral_constantINS4_4UMMA5MajorELSQ_0EEESR_NSO_INSP_7ScaleInELSS_0EEEST_EEEEEENS4_6LayoutINS5_IJSC_SC_SC_EEENS5_IJNSA_ILi0EEESY_SY_EEEEENS5_IJNS4_10UnderscoreES11_S11_EEEEENS4_23SM90_TMA_LOAD_MULTICASTENS4_14ComposedLayoutINS4_7SwizzleILi2ELi4ELi3EEENS4_18smem_ptr_flag_bitsILi8EEENSW_INS5_IJNSA_ILi8EEESF_EEENS5_IJSF_SC_EEEEEEEvNS4_8identityES14_S1E_vS1F_EENS_8epilogue10collective18CollectiveEpilogueINS1H_23Sm100TmaWarpSpecializedILi2ELi2ELi32ELb0ELb0EEEJSH_NS5_IJNSW_ISF_SC_EES1M_EEESI_SJ_SI_SJ_NS1H_6fusion15FusionCallbacksIS1L_NS1O_17LinearCombinationISI_fSI_fLNS_15FloatRoundStyleE2EEESH_S1N_JEEENS4_5SM1004TMEM4LOAD26SM100_TMEM_LOAD_16dp32b32xENS4_13SM90_TMA_LOADES1E_NS4_39AutoVectorizingCopyWithAssumedAlignmentILi128EEENS4_14SM90_TMA_STOREES1E_S20_S20_EEEvvEEEEvNT_6ParamsE,"aw",@nobits
	.sectionflags	@""
	.align	16
	.zero		1024


//--------------------- .nv.shared.reserved.0     --------------------------
	.section	.nv.shared.reserved.0,"aw",@nobits
	.weak		__nv_reservedSMEM_offset_0_alias
	.size		__nv_reservedSMEM_offset_0_alias, 0, 64
	.other		__nv_reservedSMEM_offset_0_alias,@"STO_CUDA_RESERVED_SHARED STV_DEFAULT"
__nv_reservedSMEM_offset_0_alias:
	.zero		0
.nv.shared.reserved.0:
	.zero		64
	.weak		__nv_reservedSMEM_tcgen05_partition
	.type		__nv_reservedSMEM_tcgen05_partition,@object
	.size		__nv_reservedSMEM_tcgen05_partition,(.L_0 - __nv_reservedSMEM_tcgen05_partition)
__nv_reservedSMEM_tcgen05_partition:
	.zero		32
.L_0:


//--------------------- .nv.global                --------------------------
	.section	.nv.global,"aw",@nobits
.nv.global:
	.type		_ZN39_INTERNAL_1551ceac_4_k_cu_0a9872f3_87334cute1_E,@object
	.size		_ZN39_INTERNAL_1551ceac_4_k_cu_0a9872f3_87334cute1_E,(_ZN39_INTERNAL_1551ceac_4_k_cu_0a9872f3_87334cuda3std3__45__cpo6cbeginE - _ZN39_INTERNAL_1551ceac_4_k_cu_0a9872f3_87334cute1_E)
_ZN39_INTERNAL_1551ceac_4_k_cu_0a9872f3_87334cute1_E:
	.zero		1
	.type		_ZN39_INTERNAL_1551ceac_4_k_cu_0a9872f3_87334cuda3std3__45__cpo6cbeginE,@object
	.size		_ZN39_INTERNAL_1551ceac_4_k_cu_0a9872f3_87334cuda3std3__45__cpo6cbeginE,(_ZN39_INTERNAL_1551ceac_4_k_cu_0a9872f3_87334cuda3std3__48in_placeE - _ZN39_INTERNAL_1551ceac_4_k_cu_0a9872f3_87334cuda3std3__45__cpo6cbeginE)
_ZN39_INTERNAL_1551ceac_4_k_cu_0a9872f3_87334cuda3std3__45__cpo6cbeginE:
	.zero		1
	.type		_ZN39_INTERNAL_1551ceac_4_k_cu_0a9872f3_87334cuda3std3__48in_placeE,@object
	.size		_ZN39_INTERNAL_1551ceac_4_k_cu_0a9872f3_87334cuda3std3__48in_placeE,(_ZN39_INTERNAL_1551ceac_4_k_cu_0a9872f3_87334cuda3std6ranges3__45__cpo9iter_moveE - _ZN39_INTERNAL_1551ceac_4_k_cu_0a9872f3_87334cuda3std3__48in_placeE)
_ZN39_INTERNAL_1551ceac_4_k_cu_0a9872f3_87334cuda3std3__48in_placeE:
	.zero		1
	.type		_ZN39_INTERNAL_1551ceac_4_k_cu_0a9872f3_87334cuda3std6ranges3__45__cpo9iter_moveE,@object
	.size		_ZN39_INTERNAL_1551ceac_4_k_cu_0a9872f3_87334cuda3std6ranges3__45__cpo9iter_moveE,(_ZN39_INTERNAL_1551ceac_4_k_cu_0a9872f3_87334cuda3std3__45__cpo5beginE - _ZN39_INTERNAL_1551ceac_4_k_cu_0a9872f3_87334cuda3std6ranges3__45__cpo9iter_moveE)
_ZN39_INTERNAL_1551ceac_4_k_cu_0a9872f3_87334cuda3std6ranges3__45__cpo9iter_moveE:
	.zero		1
	.type		_ZN39_INTERNAL_1551ceac_4_k_cu_0a9872f3_87334cuda3std3__45__cpo5beginE,@object
	.size		_ZN39_INTERNAL_1551ceac_4_k_cu_0a9872f3_87334cuda3std3__45__cpo5beginE,(_ZN39_INTERNAL_1551ceac_4_k_cu_0a9872f3_87334cuda3std3__441_GLOBAL__N__1551ceac_4_k_cu_0a9872f3_87336ignoreE - _ZN39_INTERNAL_1551ceac_4_k_cu_0a9872f3_87334cuda3std3__45__cpo5beginE)
_ZN39_INTERNAL_1551ceac_4_k_cu_0a9872f3_87334cuda3std3__45__cpo5beginE:
	.zero		1
	.type		_ZN39_INTERNAL_1551ceac_4_k_cu_0a9872f3_87334cuda3std3__441_GLOBAL__N__1551ceac_4_k_cu_0a9872f3_87336ignoreE,@object
	.size		_ZN39_INTERNAL_1551ceac_4_k_cu_0a9872f3_87334cuda3std3__441_GLOBAL__N__1551ceac_4_k_cu_0a9872f3_87336ignoreE,(_ZN39_INTERNAL_1551ceac_4_k_cu_0a9872f3_87334cute7productE - _ZN39_INTERNAL_1551ceac_4_k_cu_0a9872f3_87334cuda3std3__441_GLOBAL__N__1551ceac_4_k_cu_0a9872f3_87336ignoreE)
_ZN39_INTERNAL_1551ceac_4_k_cu_0a9872f3_87334cuda3std3__441_GLOBAL__N__1551ceac_4_k_cu_0a9872f3_87336ignoreE:
	.zero		1
	.type		_ZN39_INTERNAL_1551ceac_4_k_cu_0a9872f3_87334cute7productE,@object
	.size		_ZN39_INTERNAL_1551ceac_4_k_cu_0a9872f3_87334cute7productE,(_ZN39_INTERNAL_1551ceac_4_k_cu_0a9872f3_87334cuda3std3__45__cpo3endE - _ZN39_INTERNAL_1551ceac_4_k_cu_0a9872f3_87334cute7productE)
_ZN39_INTERNAL_1551ceac_4_k_cu_0a9872f3_87334cute7productE:
	.zero		1
	.type		_ZN39_INTERNAL_1551ceac_4_k_cu_0a9872f3_87334cuda3std3__45__cpo3endE,@object
	.size		_ZN39_INTERNAL_1551ceac_4_k_cu_0a9872f3_87334cuda3std3__45__cpo3endE,(_ZN39_INTERNAL_1551ceac_4_k_cu_0a9872f3_87334cuda3std3__419piecewise_constructE - _ZN39_INTERNAL_1551ceac_4_k_cu_0a9872f3_87334cuda3std3__45__cpo3endE)
_ZN39_INTERNAL_1551ceac_4_k_cu_0a9872f3_87334cuda3std3__45__cpo3endE:
	.zero		1
	.type		_ZN39_INTERNAL_1551ceac_4_k_cu_0a9872f3_87334cuda3std3__419piecewise_constructE,@object
	.size		_ZN39_INTERNAL_1551ceac_4_k_cu_0a9872f3_87334cuda3std3__419piecewise_constructE,(_ZN39_INTERNAL_1551ceac_4_k_cu_0a9872f3_87334cuda3std3__45__cpo4cendE - _ZN39_INTERNAL_1551ceac_4_k_cu_0a9872f3_87334cuda3std3__419piecewise_constructE)
_ZN39_INTERNAL_1551ceac_4_k_cu_0a9872f3_87334cuda3std3__419piecewise_constructE:
	.zero		1
	.type		_ZN39_INTERNAL_1551ceac_4_k_cu_0a9872f3_87334cuda3std3__45__cpo4cendE,@object
	.size		_ZN39_INTERNAL_1551ceac_4_k_cu_0a9872f3_87334cuda3std3__45__cpo4cendE,(_ZN39_INTERNAL_1551ceac_4_k_cu_0a9872f3_87334cuda3std6ranges3__45__cpo4swapE - _ZN39_INTERNAL_1551ceac_4_k_cu_0a9872f3_87334cuda3std3__45__cpo4cendE)
_ZN39_INTERNAL_1551ceac_4_k_cu_0a9872f3_87334cuda3std3__45__cpo4cendE:
	.zero		1
	.type		_ZN39_INTERNAL_1551ceac_4_k_cu_0a9872f3_87334cuda3std6ranges3__45__cpo4swapE,@object
	.size		_ZN39_INTERNAL_1551ceac_4_k_cu_0a9872f3_87334cuda3std6ranges3__45__cpo4swapE,(.L_10 - _ZN39_INTERNAL_1551ceac_4_k_cu_0a9872f3_87334cuda3std6ranges3__45__cpo4swapE)
_ZN39_INTERNAL_1551ceac_4_k_cu_0a9872f3_87334cuda3std6ranges3__45__cpo4swapE:
	.zero		1
.L_10:


//--------------------- .nv.constant0._ZN7cutlass13device_kernelINS_4gemm6kernel13GemmUniversalIN4cute5tupleIJiiiiEEENS1_10collective13CollectiveMmaINS1_35MainloopSm100TmaUmmaWarpSpecializedILi17ELi2ELi4ENS5_IJNS4_1CILi2EEESB_NSA_ILi1EEEEEEEENS5_IJNSA_ILi64EEENSA_ILi128EEESF_EEENS_12float_e5m2_tENS5_IJlSC_lEEESI_SJ_NS4_8TiledMMAINS4_8MMA_AtomIJNS4_10MMA_TraitsINS4_19SM100_MMA_F8F6F4_SSEJSI_SI_fSF_SG_NS4_17integral_constantINS4_4UMMA5MajorELSQ_0EEESR_NSO_INSP_7ScaleInELSS_0EEEST_EEEEEENS4_6LayoutINS5_IJSC_SC_SC_EEENS5_IJNSA_ILi0EEESY_SY_EEEEENS5_IJNS4_10UnderscoreES11_S11_EEEEENS4_23SM90_TMA_LOAD_MULTICASTENS4_14ComposedLayoutINS4_7SwizzleILi2ELi4ELi3EEENS4_18smem_ptr_flag_bitsILi8EEENSW_INS5_IJNSA_ILi8EEESF_EEENS5_IJSF_SC_EEEEEEEvNS4_8identityES14_S1E_vS1F_EENS_8epilogue10collective18CollectiveEpilogueINS1H_23Sm100TmaWarpSpecializedILi2ELi2ELi32ELb0ELb0EEEJSH_NS5_IJNSW_ISF_SC_EES1M_EEESI_SJ_SI_SJ_NS1H_6fusion15FusionCallbacksIS1L_NS1O_17LinearCombinationISI_fSI_fLNS_15FloatRoundStyleE2EEESH_S1N_JEEENS4_5SM1004TMEM4LOAD26SM100_TMEM_LOAD_16dp32b32xENS4_13SM90_TMA_LOADES1E_NS4_39AutoVectorizingCopyWithAssumedAlignmentILi128EEENS4_14SM90_TMA_STOREES1E_S20_S20_EEEvvEEEEvNT_6ParamsE --------------------------
	.section	.nv.constant0._ZN7cutlass13device_kernelINS_4gemm6kernel13GemmUniversalIN4cute5tupleIJiiiiEEENS1_10collective13CollectiveMmaINS1_35MainloopSm100TmaUmmaWarpSpecializedILi17ELi2ELi4ENS5_IJNS4_1CILi2EEESB_NSA_ILi1EEEEEEEENS5_IJNSA_ILi64EEENSA_ILi128EEESF_EEENS_12float_e5m2_tENS5_IJlSC_lEEESI_SJ_NS4_8TiledMMAINS4_8MMA_AtomIJNS4_10MMA_TraitsINS4_19SM100_MMA_F8F6F4_SSEJSI_SI_fSF_SG_NS4_17integral_constantINS4_4UMMA5MajorELSQ_0EEESR_NSO_INSP_7ScaleInELSS_0EEEST_EEEEEENS4_6LayoutINS5_IJSC_SC_SC_EEENS5_IJNSA_ILi0EEESY_SY_EEEEENS5_IJNS4_10UnderscoreES11_S11_EEEEENS4_23SM90_TMA_LOAD_MULTICASTENS4_14ComposedLayoutINS4_7SwizzleILi2ELi4ELi3EEENS4_18smem_ptr_flag_bitsILi8EEENSW_INS5_IJNSA_ILi8EEESF_EEENS5_IJSF_SC_EEEEEEEvNS4_8identityES14_S1E_vS1F_EENS_8epilogue10collective18CollectiveEpilogueINS1H_23Sm100TmaWarpSpecializedILi2ELi2ELi32ELb0ELb0EEEJSH_NS5_IJNSW_ISF_SC_EES1M_EEESI_SJ_SI_SJ_NS1H_6fusion15FusionCallbacksIS1L_NS1O_17LinearCombinationISI_fSI_fLNS_15FloatRoundStyleE2EEESH_S1N_JEEENS4_5SM1004TMEM4LOAD26SM100_TMEM_LOAD_16dp32b32xENS4_13SM90_TMA_LOADES1E_NS4_39AutoVectorizingCopyWithAssumedAlignmentILi128EEENS4_14SM90_TMA_STOREES1E_S20_S20_EEEvvEEEEvNT_6ParamsE,"a",@progbits
	.sectionflags	@""
	.align	4
.nv.constant0._ZN7cutlass13device_kernelINS_4gemm6kernel13GemmUniversalIN4cute5tupleIJiiiiEEENS1_10collective13CollectiveMmaINS1_35MainloopSm100TmaUmmaWarpSpecializedILi17ELi2ELi4ENS5_IJNS4_1CILi2EEESB_NSA_ILi1EEEEEEEENS5_IJNSA_ILi64EEENSA_ILi128EEESF_EEENS_12float_e5m2_tENS5_IJlSC_lEEESI_SJ_NS4_8TiledMMAINS4_8MMA_AtomIJNS4_10MMA_TraitsINS4_19SM100_MMA_F8F6F4_SSEJSI_SI_fSF_SG_NS4_17integral_constantINS4_4UMMA5MajorELSQ_0EEESR_NSO_INSP_7ScaleInELSS_0EEEST_EEEEEENS4_6LayoutINS5_IJSC_SC_SC_EEENS5_IJNSA_ILi0EEESY_SY_EEEEENS5_IJNS4_10UnderscoreES11_S11_EEEEENS4_23SM90_TMA_LOAD_MULTICASTENS4_14ComposedLayoutINS4_7SwizzleILi2ELi4ELi3EEENS4_18smem_ptr_flag_bitsILi8EEENSW_INS5_IJNSA_ILi8EEESF_EEENS5_IJSF_SC_EEEEEEEvNS4_8identityES14_S1E_vS1F_EENS_8epilogue10collective18CollectiveEpilogueINS1H_23Sm100TmaWarpSpecializedILi2ELi2ELi32ELb0ELb0EEEJSH_NS5_IJNSW_ISF_SC_EES1M_EEESI_SJ_SI_SJ_NS1H_6fusion15FusionCallbacksIS1L_NS1O_17LinearCombinationISI_fSI_fLNS_15FloatRoundStyleE2EEESH_S1N_JEEENS4_5SM1004TMEM4LOAD26SM100_TMEM_LOAD_16dp32b32xENS4_13SM90_TMA_LOADES1E_NS4_39AutoVectorizingCopyWithAssumedAlignmentILi128EEENS4_14SM90_TMA_STOREES1E_S20_S20_EEEvvEEEEvNT_6ParamsE:
	.zero		2944


//--------------------- SYMBOLS --------------------------

	.type		.nv.reservedSmem.offset0,@object
	.size		.nv.reservedSmem.offset0,0x4
	.type		.nv.reservedSmem.cap,@object
	.size		.nv.reservedSmem.cap,0x4
	.type		__assertfail,@function
